//
// Generated by NVIDIA NVVM Compiler
//
// Compiler Build ID: CL-36424714
// Cuda compilation tools, release 13.0, V13.0.88
// Based on NVVM 20.0.0
//

.version 9.0
.target sm_100
.address_size 64

	// .globl	_Z22calculateClusterCenterPdPiS_iii
.extern .func  (.param .b32 func_retval0) vprintf
(
	.param .b64 vprintf_param_0,
	.param .b64 vprintf_param_1
)
;
.global .align 1 .b8 $str[3] = {37, 100};

.visible .entry _Z22calculateClusterCenterPdPiS_iii(
	.param .u64 .ptr .align 1 _Z22calculateClusterCenterPdPiS_iii_param_0,
	.param .u64 .ptr .align 1 _Z22calculateClusterCenterPdPiS_iii_param_1,
	.param .u64 .ptr .align 1 _Z22calculateClusterCenterPdPiS_iii_param_2,
	.param .u32 _Z22calculateClusterCenterPdPiS_iii_param_3,
	.param .u32 _Z22calculateClusterCenterPdPiS_iii_param_4,
	.param .u32 _Z22calculateClusterCenterPdPiS_iii_param_5
)
{
	.local .align 8 .b8 	__local_depot0[8];
	.reg .b64 	%SP;
	.reg .b64 	%SPL;
	.reg .pred 	%p<33>;
	.reg .b32 	%r<125>;
	.reg .b64 	%rd<61>;
	.reg .b64 	%fd<153>;

	mov.u64 	%SPL, __local_depot0;
	cvta.local.u64 	%SP, %SPL;
	ld.param.u64 	%rd10, [_Z22calculateClusterCenterPdPiS_iii_param_0];
	ld.param.u64 	%rd11, [_Z22calculateClusterCenterPdPiS_iii_param_1];
	ld.param.u64 	%rd12, [_Z22calculateClusterCenterPdPiS_iii_param_2];
	ld.param.u32 	%r60, [_Z22calculateClusterCenterPdPiS_iii_param_3];
	ld.param.u32 	%r62, [_Z22calculateClusterCenterPdPiS_iii_param_4];
	ld.param.u32 	%r61, [_Z22calculateClusterCenterPdPiS_iii_param_5];
	cvta.to.global.u64 	%rd1, %rd10;
	cvta.to.global.u64 	%rd2, %rd11;
	cvta.to.global.u64 	%rd3, %rd12;
	mov.u32 	%r63, %ctaid.x;
	mov.u32 	%r64, %ntid.x;
	mov.u32 	%r65, %tid.x;
	mad.lo.s32 	%r1, %r63, %r64, %r65;
	setp.ge.s32 	%p1, %r1, %r62;
	@%p1 bra 	$L__BB0_39;
	add.u64 	%rd13, %SP, 0;
	add.u64 	%rd14, %SPL, 0;
	st.local.u32 	[%rd14], %r1;
	mov.u64 	%rd15, $str;
	cvta.global.u64 	%rd16, %rd15;
	{ // callseq 0, 0
	.param .b64 param0;
	st.param.b64 	[param0], %rd16;
	.param .b64 param1;
	st.param.b64 	[param1], %rd13;
	.param .b32 retval0;
	call.uni (retval0), 
	vprintf, 
	(
	param0, 
	param1
	);
	ld.param.b32 	%r67, [retval0];
	} // callseq 0
	setp.lt.s32 	%p2, %r61, 1;
	mov.b32 	%r117, 0;
	@%p2 bra 	$L__BB0_26;
	setp.lt.s32 	%p3, %r60, 1;
	mul.lo.s32 	%r2, %r60, %r1;
	@%p3 bra 	$L__BB0_20;
	and.b32  	%r3, %r60, 15;
	and.b32  	%r4, %r60, 7;
	and.b32  	%r5, %r60, 2147483632;
	and.b32  	%r6, %r60, 3;
	neg.s32 	%r7, %r5;
	mov.b32 	%r101, 0;
	mov.u32 	%r117, %r101;
$L__BB0_4:
	mul.wide.u32 	%rd21, %r101, 4;
	add.s64 	%rd22, %rd2, %rd21;
	ld.global.u32 	%r87, [%rd22];
	setp.eq.s32 	%p13, %r87, %r1;
	@%p13 bra 	$L__BB0_6;
$L__BB0_5:
	add.s32 	%r101, %r101, 1;
	setp.eq.s32 	%p23, %r101, %r61;
	@%p23 bra 	$L__BB0_26;
	bra.uni 	$L__BB0_4;
$L__BB0_6:
	setp.lt.u32 	%p14, %r60, 16;
	mul.lo.s32 	%r16, %r101, %r60;
	mov.b32 	%r107, 0;
	@%p14 bra 	$L__BB0_9;
	mul.wide.u32 	%rd23, %r16, 8;
	add.s64 	%rd24, %rd1, %rd23;
	add.s64 	%rd60, %rd24, 64;
	mov.u32 	%r103, %r2;
	mov.u32 	%r104, %r7;
$L__BB0_8:
	.pragma "nounroll";
	mul.wide.s32 	%rd25, %r103, 8;
	add.s64 	%rd26, %rd3, %rd25;
	ld.global.f64 	%fd2, [%rd60+-64];
	ld.global.f64 	%fd3, [%rd26];
	add.f64 	%fd4, %fd2, %fd3;
	st.global.f64 	[%rd26], %fd4;
	ld.global.f64 	%fd5, [%rd60+-56];
	ld.global.f64 	%fd6, [%rd26+8];
	add.f64 	%fd7, %fd5, %fd6;
	st.global.f64 	[%rd26+8], %fd7;
	ld.global.f64 	%fd8, [%rd60+-48];
	ld.global.f64 	%fd9, [%rd26+16];
	add.f64 	%fd10, %fd8, %fd9;
	st.global.f64 	[%rd26+16], %fd10;
	ld.global.f64 	%fd11, [%rd60+-40];
	ld.global.f64 	%fd12, [%rd26+24];
	add.f64 	%fd13, %fd11, %fd12;
	st.global.f64 	[%rd26+24], %fd13;
	ld.global.f64 	%fd14, [%rd60+-32];
	ld.global.f64 	%fd15, [%rd26+32];
	add.f64 	%fd16, %fd14, %fd15;
	st.global.f64 	[%rd26+32], %fd16;
	ld.global.f64 	%fd17, [%rd60+-24];
	ld.global.f64 	%fd18, [%rd26+40];
	add.f64 	%fd19, %fd17, %fd18;
	st.global.f64 	[%rd26+40], %fd19;
	ld.global.f64 	%fd20, [%rd60+-16];
	ld.global.f64 	%fd21, [%rd26+48];
	add.f64 	%fd22, %fd20, %fd21;
	st.global.f64 	[%rd26+48], %fd22;
	ld.global.f64 	%fd23, [%rd60+-8];
	ld.global.f64 	%fd24, [%rd26+56];
	add.f64 	%fd25, %fd23, %fd24;
	st.global.f64 	[%rd26+56], %fd25;
	ld.global.f64 	%fd26, [%rd60];
	ld.global.f64 	%fd27, [%rd26+64];
	add.f64 	%fd28, %fd26, %fd27;
	st.global.f64 	[%rd26+64], %fd28;
	ld.global.f64 	%fd29, [%rd60+8];
	ld.global.f64 	%fd30, [%rd26+72];
	add.f64 	%fd31, %fd29, %fd30;
	st.global.f64 	[%rd26+72], %fd31;
	ld.global.f64 	%fd32, [%rd60+16];
	ld.global.f64 	%fd33, [%rd26+80];
	add.f64 	%fd34, %fd32, %fd33;
	st.global.f64 	[%rd26+80], %fd34;
	ld.global.f64 	%fd35, [%rd60+24];
	ld.global.f64 	%fd36, [%rd26+88];
	add.f64 	%fd37, %fd35, %fd36;
	st.global.f64 	[%rd26+88], %fd37;
	ld.global.f64 	%fd38, [%rd60+32];
	ld.global.f64 	%fd39, [%rd26+96];
	add.f64 	%fd40, %fd38, %fd39;
	st.global.f64 	[%rd26+96], %fd40;
	ld.global.f64 	%fd41, [%rd60+40];
	ld.global.f64 	%fd42, [%rd26+104];
	add.f64 	%fd43, %fd41, %fd42;
	st.global.f64 	[%rd26+104], %fd43;
	ld.global.f64 	%fd44, [%rd60+48];
	ld.global.f64 	%fd45, [%rd26+112];
	add.f64 	%fd46, %fd44, %fd45;
	st.global.f64 	[%rd26+112], %fd46;
	ld.global.f64 	%fd47, [%rd60+56];
	ld.global.f64 	%fd48, [%rd26+120];
	add.f64 	%fd49, %fd47, %fd48;
	st.global.f64 	[%rd26+120], %fd49;
	add.s32 	%r104, %r104, 16;
	add.s64 	%rd60, %rd60, 128;
	add.s32 	%r103, %r103, 16;
	setp.eq.s32 	%p15, %r104, 0;
	mov.u32 	%r107, %r5;
	@%p15 bra 	$L__BB0_9;
	bra.uni 	$L__BB0_8;
$L__BB0_9:
	setp.eq.s32 	%p16, %r3, 0;
	@%p16 bra 	$L__BB0_19;
	add.s32 	%r89, %r3, -1;
	setp.lt.u32 	%p17, %r89, 7;
	@%p17 bra 	$L__BB0_12;
	add.s32 	%r90, %r107, %r16;
	mul.wide.u32 	%rd27, %r90, 8;
	add.s64 	%rd28, %rd1, %rd27;
	ld.global.f64 	%fd50, [%rd28];
	add.s32 	%r91, %r107, %r2;
	mul.wide.s32 	%rd29, %r91, 8;
	add.s64 	%rd30, %rd3, %rd29;
	ld.global.f64 	%fd51, [%rd30];
	add.f64 	%fd52, %fd50, %fd51;
	st.global.f64 	[%rd30], %fd52;
	cvt.u64.u32 	%rd31, %r16;
	cvt.u64.u32 	%rd32, %r107;
	add.s64 	%rd33, %rd32, %rd31;
	shl.b64 	%rd34, %rd33, 3;
	add.s64 	%rd35, %rd1, %rd34;
	ld.global.f64 	%fd53, [%rd35+8];
	ld.global.f64 	%fd54, [%rd30+8];
	add.f64 	%fd55, %fd53, %fd54;
	st.global.f64 	[%rd30+8], %fd55;
	ld.global.f64 	%fd56, [%rd35+16];
	ld.global.f64 	%fd57, [%rd30+16];
	add.f64 	%fd58, %fd56, %fd57;
	st.global.f64 	[%rd30+16], %fd58;
	ld.global.f64 	%fd59, [%rd35+24];
	ld.global.f64 	%fd60, [%rd30+24];
	add.f64 	%fd61, %fd59, %fd60;
	st.global.f64 	[%rd30+24], %fd61;
	ld.global.f64 	%fd62, [%rd35+32];
	ld.global.f64 	%fd63, [%rd30+32];
	add.f64 	%fd64, %fd62, %fd63;
	st.global.f64 	[%rd30+32], %fd64;
	ld.global.f64 	%fd65, [%rd35+40];
	ld.global.f64 	%fd66, [%rd30+40];
	add.f64 	%fd67, %fd65, %fd66;
	st.global.f64 	[%rd30+40], %fd67;
	ld.global.f64 	%fd68, [%rd35+48];
	ld.global.f64 	%fd69, [%rd30+48];
	add.f64 	%fd70, %fd68, %fd69;
	st.global.f64 	[%rd30+48], %fd70;
	ld.global.f64 	%fd71, [%rd35+56];
	ld.global.f64 	%fd72, [%rd30+56];
	add.f64 	%fd73, %fd71, %fd72;
	st.global.f64 	[%rd30+56], %fd73;
	add.s32 	%r107, %r107, 8;
$L__BB0_12:
	setp.eq.s32 	%p18, %r4, 0;
	@%p18 bra 	$L__BB0_19;
	add.s32 	%r92, %r4, -1;
	setp.lt.u32 	%p19, %r92, 3;
	@%p19 bra 	$L__BB0_15;
	add.s32 	%r93, %r107, %r16;
	mul.wide.u32 	%rd36, %r93, 8;
	add.s64 	%rd37, %rd1, %rd36;
	ld.global.f64 	%fd74, [%rd37];
	add.s32 	%r94, %r107, %r2;
	mul.wide.s32 	%rd38, %r94, 8;
	add.s64 	%rd39, %rd3, %rd38;
	ld.global.f64 	%fd75, [%rd39];
	add.f64 	%fd76, %fd74, %fd75;
	st.global.f64 	[%rd39], %fd76;
	cvt.u64.u32 	%rd40, %r16;
	cvt.u64.u32 	%rd41, %r107;
	add.s64 	%rd42, %rd41, %rd40;
	shl.b64 	%rd43, %rd42, 3;
	add.s64 	%rd44, %rd1, %rd43;
	ld.global.f64 	%fd77, [%rd44+8];
	ld.global.f64 	%fd78, [%rd39+8];
	add.f64 	%fd79, %fd77, %fd78;
	st.global.f64 	[%rd39+8], %fd79;
	ld.global.f64 	%fd80, [%rd44+16];
	ld.global.f64 	%fd81, [%rd39+16];
	add.f64 	%fd82, %fd80, %fd81;
	st.global.f64 	[%rd39+16], %fd82;
	ld.global.f64 	%fd83, [%rd44+24];
	ld.global.f64 	%fd84, [%rd39+24];
	add.f64 	%fd85, %fd83, %fd84;
	st.global.f64 	[%rd39+24], %fd85;
	add.s32 	%r107, %r107, 4;
$L__BB0_15:
	setp.eq.s32 	%p20, %r6, 0;
	@%p20 bra 	$L__BB0_19;
	setp.eq.s32 	%p21, %r6, 1;
	add.s32 	%r95, %r107, %r16;
	mul.wide.u32 	%rd45, %r95, 8;
	add.s64 	%rd46, %rd1, %rd45;
	ld.global.f64 	%fd86, [%rd46];
	add.s32 	%r96, %r107, %r2;
	mul.wide.s32 	%rd47, %r96, 8;
	add.s64 	%rd7, %rd3, %rd47;
	ld.global.f64 	%fd87, [%rd7];
	add.f64 	%fd88, %fd86, %fd87;
	st.global.f64 	[%rd7], %fd88;
	@%p21 bra 	$L__BB0_19;
	setp.eq.s32 	%p22, %r6, 2;
	cvt.u64.u32 	%rd48, %r16;
	cvt.u64.u32 	%rd49, %r107;
	add.s64 	%rd50, %rd49, %rd48;
	shl.b64 	%rd51, %rd50, 3;
	add.s64 	%rd8, %rd1, %rd51;
	ld.global.f64 	%fd89, [%rd8+8];
	ld.global.f64 	%fd90, [%rd7+8];
	add.f64 	%fd91, %fd89, %fd90;
	st.global.f64 	[%rd7+8], %fd91;
	@%p22 bra 	$L__BB0_19;
	ld.global.f64 	%fd92, [%rd8+16];
	ld.global.f64 	%fd93, [%rd7+16];
	add.f64 	%fd94, %fd92, %fd93;
	st.global.f64 	[%rd7+16], %fd94;
$L__BB0_19:
	add.s32 	%r117, %r117, 1;
	bra.uni 	$L__BB0_5;
$L__BB0_20:
	and.b32  	%r23, %r61, 3;
	setp.lt.u32 	%p4, %r61, 4;
	mov.b32 	%r114, 0;
	mov.u32 	%r117, %r114;
	@%p4 bra 	$L__BB0_23;
	and.b32  	%r114, %r61, 2147483644;
	mov.b32 	%r109, 0;
	mov.u32 	%r117, %r109;
$L__BB0_22:
	mul.wide.u32 	%rd17, %r109, 4;
	add.s64 	%rd18, %rd2, %rd17;
	ld.global.u32 	%r72, [%rd18];
	setp.eq.s32 	%p5, %r72, %r1;
	selp.u32 	%r73, 1, 0, %p5;
	add.s32 	%r74, %r117, %r73;
	ld.global.u32 	%r75, [%rd18+4];
	setp.eq.s32 	%p6, %r75, %r1;
	selp.u32 	%r76, 1, 0, %p6;
	add.s32 	%r77, %r74, %r76;
	ld.global.u32 	%r78, [%rd18+8];
	setp.eq.s32 	%p7, %r78, %r1;
	selp.u32 	%r79, 1, 0, %p7;
	add.s32 	%r80, %r77, %r79;
	ld.global.u32 	%r81, [%rd18+12];
	setp.eq.s32 	%p8, %r81, %r1;
	selp.u32 	%r82, 1, 0, %p8;
	add.s32 	%r117, %r80, %r82;
	add.s32 	%r109, %r109, 4;
	setp.ne.s32 	%p9, %r109, %r114;
	@%p9 bra 	$L__BB0_22;
$L__BB0_23:
	setp.eq.s32 	%p10, %r23, 0;
	@%p10 bra 	$L__BB0_26;
	mov.b32 	%r116, 0;
$L__BB0_25:
	.pragma "nounroll";
	mul.wide.u32 	%rd19, %r114, 4;
	add.s64 	%rd20, %rd2, %rd19;
	ld.global.u32 	%r84, [%rd20];
	setp.eq.s32 	%p11, %r84, %r1;
	selp.u32 	%r85, 1, 0, %p11;
	add.s32 	%r117, %r117, %r85;
	add.s32 	%r114, %r114, 1;
	add.s32 	%r116, %r116, 1;
	setp.ne.s32 	%p12, %r116, %r23;
	@%p12 bra 	$L__BB0_25;
$L__BB0_26:
	min.s32 	%r97, %r117, %r60;
	setp.lt.s32 	%p24, %r97, 1;
	@%p24 bra 	$L__BB0_39;
	mul.lo.s32 	%r39, %r60, %r1;
	cvt.rn.f64.u32 	%fd1, %r117;
	and.b32  	%r40, %r60, 15;
	setp.lt.u32 	%p25, %r60, 16;
	mov.b32 	%r121, 0;
	@%p25 bra 	$L__BB0_30;
	and.b32  	%r121, %r60, 2147483632;
	neg.s32 	%r119, %r121;
	add.s64 	%rd9, %rd3, 64;
	mov.u32 	%r118, %r39;
$L__BB0_29:
	.pragma "nounroll";
	mul.wide.s32 	%rd52, %r118, 8;
	add.s64 	%rd53, %rd9, %rd52;
	ld.global.f64 	%fd95, [%rd53+-64];
	div.rn.f64 	%fd96, %fd95, %fd1;
	st.global.f64 	[%rd53+-64], %fd96;
	ld.global.f64 	%fd97, [%rd53+-56];
	div.rn.f64 	%fd98, %fd97, %fd1;
	st.global.f64 	[%rd53+-56], %fd98;
	ld.global.f64 	%fd99, [%rd53+-48];
	div.rn.f64 	%fd100, %fd99, %fd1;
	st.global.f64 	[%rd53+-48], %fd100;
	ld.global.f64 	%fd101, [%rd53+-40];
	div.rn.f64 	%fd102, %fd101, %fd1;
	st.global.f64 	[%rd53+-40], %fd102;
	ld.global.f64 	%fd103, [%rd53+-32];
	div.rn.f64 	%fd104, %fd103, %fd1;
	st.global.f64 	[%rd53+-32], %fd104;
	ld.global.f64 	%fd105, [%rd53+-24];
	div.rn.f64 	%fd106, %fd105, %fd1;
	st.global.f64 	[%rd53+-24], %fd106;
	ld.global.f64 	%fd107, [%rd53+-16];
	div.rn.f64 	%fd108, %fd107, %fd1;
	st.global.f64 	[%rd53+-16], %fd108;
	ld.global.f64 	%fd109, [%rd53+-8];
	div.rn.f64 	%fd110, %fd109, %fd1;
	st.global.f64 	[%rd53+-8], %fd110;
	ld.global.f64 	%fd111, [%rd53];
	div.rn.f64 	%fd112, %fd111, %fd1;
	st.global.f64 	[%rd53], %fd112;
	ld.global.f64 	%fd113, [%rd53+8];
	div.rn.f64 	%fd114, %fd113, %fd1;
	st.global.f64 	[%rd53+8], %fd114;
	ld.global.f64 	%fd115, [%rd53+16];
	div.rn.f64 	%fd116, %fd115, %fd1;
	st.global.f64 	[%rd53+16], %fd116;
	ld.global.f64 	%fd117, [%rd53+24];
	div.rn.f64 	%fd118, %fd117, %fd1;
	st.global.f64 	[%rd53+24], %fd118;
	ld.global.f64 	%fd119, [%rd53+32];
	div.rn.f64 	%fd120, %fd119, %fd1;
	st.global.f64 	[%rd53+32], %fd120;
	ld.global.f64 	%fd121, [%rd53+40];
	div.rn.f64 	%fd122, %fd121, %fd1;
	st.global.f64 	[%rd53+40], %fd122;
	ld.global.f64 	%fd123, [%rd53+48];
	div.rn.f64 	%fd124, %fd123, %fd1;
	st.global.f64 	[%rd53+48], %fd124;
	ld.global.f64 	%fd125, [%rd53+56];
	div.rn.f64 	%fd126, %fd125, %fd1;
	st.global.f64 	[%rd53+56], %fd126;
	add.s32 	%r119, %r119, 16;
	add.s32 	%r118, %r118, 16;
	setp.ne.s32 	%p26, %r119, 0;
	@%p26 bra 	$L__BB0_29;
$L__BB0_30:
	setp.eq.s32 	%p27, %r40, 0;
	@%p27 bra 	$L__BB0_39;
	and.b32  	%r48, %r60, 7;
	setp.lt.u32 	%p28, %r40, 8;
	@%p28 bra 	$L__BB0_33;
	add.s32 	%r99, %r121, %r39;
	mul.wide.s32 	%rd54, %r99, 8;
	add.s64 	%rd55, %rd3, %rd54;
	ld.global.f64 	%fd127, [%rd55];
	div.rn.f64 	%fd128, %fd127, %fd1;
	st.global.f64 	[%rd55], %fd128;
	ld.global.f64 	%fd129, [%rd55+8];
	div.rn.f64 	%fd130, %fd129, %fd1;
	st.global.f64 	[%rd55+8], %fd130;
	ld.global.f64 	%fd131, [%rd55+16];
	div.rn.f64 	%fd132, %fd131, %fd1;
	st.global.f64 	[%rd55+16], %fd132;
	ld.global.f64 	%fd133, [%rd55+24];
	div.rn.f64 	%fd134, %fd133, %fd1;
	st.global.f64 	[%rd55+24], %fd134;
	ld.global.f64 	%fd135, [%rd55+32];
	div.rn.f64 	%fd136, %fd135, %fd1;
	st.global.f64 	[%rd55+32], %fd136;
	ld.global.f64 	%fd137, [%rd55+40];
	div.rn.f64 	%fd138, %fd137, %fd1;
	st.global.f64 	[%rd55+40], %fd138;
	ld.global.f64 	%fd139, [%rd55+48];
	div.rn.f64 	%fd140, %fd139, %fd1;
	st.global.f64 	[%rd55+48], %fd140;
	ld.global.f64 	%fd141, [%rd55+56];
	div.rn.f64 	%fd142, %fd141, %fd1;
	st.global.f64 	[%rd55+56], %fd142;
	add.s32 	%r121, %r121, 8;
$L__BB0_33:
	setp.eq.s32 	%p29, %r48, 0;
	@%p29 bra 	$L__BB0_39;
	and.b32  	%r51, %r60, 3;
	setp.lt.u32 	%p30, %r48, 4;
	@%p30 bra 	$L__BB0_36;
	add.s32 	%r100, %r121, %r39;
	mul.wide.s32 	%rd56, %r100, 8;
	add.s64 	%rd57, %rd3, %rd56;
	ld.global.f64 	%fd143, [%rd57];
	div.rn.f64 	%fd144, %fd143, %fd1;
	st.global.f64 	[%rd57], %fd144;
	ld.global.f64 	%fd145, [%rd57+8];
	div.rn.f64 	%fd146, %fd145, %fd1;
	st.global.f64 	[%rd57+8], %fd146;
	ld.global.f64 	%fd147, [%rd57+16];
	div.rn.f64 	%fd148, %fd147, %fd1;
	st.global.f64 	[%rd57+16], %fd148;
	ld.global.f64 	%fd149, [%rd57+24];
	div.rn.f64 	%fd150, %fd149, %fd1;
	st.global.f64 	[%rd57+24], %fd150;
	add.s32 	%r121, %r121, 4;
$L__BB0_36:
	setp.eq.s32 	%p31, %r51, 0;
	@%p31 bra 	$L__BB0_39;
	add.s32 	%r124, %r121, %r39;
	neg.s32 	%r123, %r51;
$L__BB0_38:
	.pragma "nounroll";
	mul.wide.s32 	%rd58, %r124, 8;
	add.s64 	%rd59, %rd3, %rd58;
	ld.global.f64 	%fd151, [%rd59];
	div.rn.f64 	%fd152, %fd151, %fd1;
	st.global.f64 	[%rd59], %fd152;
	add.s32 	%r124, %r124, 1;
	add.s32 	%r123, %r123, 1;
	setp.ne.s32 	%p32, %r123, 0;
	@%p32 bra 	$L__BB0_38;
$L__BB0_39:
	ret;

}


// ===== COMPILED SASS (sm_100) =====

	.target	sm_100

	.elftype	@"ET_EXEC"


//--------------------- .note.nv.tkinfo           --------------------------
	.section	.note.nv.tkinfo,"",@"SHT_NOTE"
	.sectionflags	@"SHF_NOTE_NV_TKINFO"
	.tkinfo
        /*0018*/ 	.word	0x00000002
        /*0030*/ 	.string	""
        /*0030*/ 	.string	"ptxas"
        /*0030*/ 	.string	"Cuda compilation tools, release 13.0, V13.0.88"
        /*0030*/ 	.string	"Build cuda_13.0.r13.0/compiler.36424714_0"
        /*0030*/ 	.string	"-arch sm_100 -m 64 "



//--------------------- .note.nv.cuinfo           --------------------------
	.section	.note.nv.cuinfo,"",@"SHT_NOTE"
	.sectionflags	@"SHF_NOTE_NV_CUINFO"
        /*0018*/ 	.short	0x0002
        /*001a*/ 	.short	0x0064
        /*001c*/ 	.short	0x0082
	.zero		2


//--------------------- .nv.info                  --------------------------
	.section	.nv.info,"",@"SHT_CUDA_INFO"
	.align	4


	//----- nvinfo : EIATTR_REGCOUNT
	.align		4
        /*0000*/ 	.byte	0x04, 0x2f
        /*0002*/ 	.short	(.L_2 - .L_1)
	.align		4
.L_1:
        /*0004*/ 	.word	index@(_Z22calculateClusterCenterPdPiS_iii)
        /*0008*/ 	.word	0x00000030


	//----- nvinfo : EIATTR_FRAME_SIZE
	.align		4
.L_2:
        /*000c*/ 	.byte	0x04, 0x11
        /*000e*/ 	.short	(.L_4 - .L_3)
	.align		4
.L_3:
        /*0010*/ 	.word	index@($__internal_0_$__cuda_sm20_div_rn_f64_full)
        /*0014*/ 	.word	0x00000008


	//----- nvinfo : EIATTR_FRAME_SIZE
	.align		4
.L_4:
        /*0018*/ 	.byte	0x04, 0x11
        /*001a*/ 	.short	(.L_6 - .L_5)
	.align		4
.L_5:
        /*001c*/ 	.word	index@(_Z22calculateClusterCenterPdPiS_iii)
        /*0020*/ 	.word	0x00000008


	//----- nvinfo : EIATTR_MIN_STACK_SIZE
	.align		4
.L_6:
        /*0024*/ 	.byte	0x04, 0x12
        /*0026*/ 	.short	(.L_8 - .L_7)
	.align		4
.L_7:
        /*0028*/ 	.word	index@(_Z22calculateClusterCenterPdPiS_iii)
        /*002c*/ 	.word	0x00000008
.L_8:


//--------------------- .nv.compat                --------------------------
	.section	.nv.compat,"",@"SHT_CUDA_COMPAT_INFO"
	.align	4
        /*0000*/ 	.byte	0x02, 0x09, 0x00, 0x00, 0x02, 0x02, 0x01, 0x00, 0x02, 0x05, 0x05, 0x00, 0x03, 0x07, 0x01, 0x01
        /*0010*/ 	.byte	0x02, 0x03, 0x00, 0x00, 0x02, 0x06, 0x01, 0x00, 0x04, 0x0b, 0x08, 0x00, 0x01, 0x00, 0x00, 0x00
        /*0020*/ 	.byte	0x00, 0x00, 0x00, 0x00


//--------------------- .nv.info._Z22calculateClusterCenterPdPiS_iii --------------------------
	.section	.nv.info._Z22calculateClusterCenterPdPiS_iii,"",@"SHT_CUDA_INFO"
	.sectionflags	@""
	.align	4


	//----- nvinfo : EIATTR_CUDA_API_VERSION
	.align		4
        /*0000*/ 	.byte	0x04, 0x37
        /*0002*/ 	.short	(.L_10 - .L_9)
.L_9:
        /*0004*/ 	.word	0x00000082


	//----- nvinfo : EIATTR_KPARAM_INFO
	.align		4
.L_10:
        /*0008*/ 	.byte	0x04, 0x17
        /*000a*/ 	.short	(.L_12 - .L_11)
.L_11:
        /*000c*/ 	.word	0x00000000
        /*0010*/ 	.short	0x0005
        /*0012*/ 	.short	0x0020
        /*0014*/ 	.byte	0x00, 0xf0, 0x11, 0x00


	//----- nvinfo : EIATTR_KPARAM_INFO
	.align		4
.L_12:
        /*0018*/ 	.byte	0x04, 0x17
        /*001a*/ 	.short	(.L_14 - .L_13)
.L_13:
        /*001c*/ 	.word	0x00000000
        /*0020*/ 	.short	0x0004
        /*0022*/ 	.short	0x001c
        /*0024*/ 	.byte	0x00, 0xf0, 0x11, 0x00


	//----- nvinfo : EIATTR_KPARAM_INFO
	.align		4
.L_14:
        /*0028*/ 	.byte	0x04, 0x17
        /*002a*/ 	.short	(.L_16 - .L_15)
.L_15:
        /*002c*/ 	.word	0x00000000
        /*0030*/ 	.short	0x0003
        /*0032*/ 	.short	0x0018
        /*0034*/ 	.byte	0x00, 0xf0, 0x11, 0x00


	//----- nvinfo : EIATTR_KPARAM_INFO
	.align		4
.L_16:
        /*0038*/ 	.byte	0x04, 0x17
        /*003a*/ 	.short	(.L_18 - .L_17)
.L_17:
        /*003c*/ 	.word	0x00000000
        /*0040*/ 	.short	0x0002
        /*0042*/ 	.short	0x0010
        /*0044*/ 	.byte	0x00, 0xf5, 0x21, 0x00


	//----- nvinfo : EIATTR_KPARAM_INFO
	.align		4
.L_18:
        /*0048*/ 	.byte	0x04, 0x17
        /*004a*/ 	.short	(.L_20 - .L_19)
.L_19:
        /*004c*/ 	.word	0x00000000
        /*0050*/ 	.short	0x0001
        /*0052*/ 	.short	0x0008
        /*0054*/ 	.byte	0x00, 0xf5, 0x21, 0x00


	//----- nvinfo : EIATTR_KPARAM_INFO
	.align		4
.L_20:
        /*0058*/ 	.byte	0x04, 0x17
        /*005a*/ 	.short	(.L_22 - .L_21)
.L_21:
        /*005c*/ 	.word	0x00000000
        /*0060*/ 	.short	0x0000
        /*0062*/ 	.short	0x0000
        /*0064*/ 	.byte	0x00, 0xf5, 0x21, 0x00


	//----- nvinfo : EIATTR_SPARSE_MMA_MASK
	.align		4
.L_22:
        /*0068*/ 	.byte	0x03, 0x50
        /*006a*/ 	.short	0x0000


	//----- nvinfo : EIATTR_MAXREG_COUNT
	.align		4
        /*006c*/ 	.byte	0x03, 0x1b
        /*006e*/ 	.short	0x00ff


	//----- nvinfo : EIATTR_EXTERNS
	.align		4
        /*0070*/ 	.byte	0x04, 0x0f
        /*0072*/ 	.short	(.L_24 - .L_23)


	//   ....[0]....
	.align		4
.L_23:
        /*0074*/ 	.word	index@(vprintf)


	//----- nvinfo : EIATTR_MERCURY_ISA_VERSION
	.align		4
.L_24:
        /*0078*/ 	.byte	0x03, 0x5f
        /*007a*/ 	.short	0x0101


	//----- nvinfo : EIATTR_VRC_CTA_INIT_COUNT
	.align		4
        /*007c*/ 	.byte	0x02, 0x4a
	.zero		1
	.zero		1


	//----- nvinfo : EIATTR_SYSCALL_OFFSETS
	.align		4
        /*0080*/ 	.byte	0x04, 0x46
        /*0082*/ 	.short	(.L_26 - .L_25)


	//   ....[0]....
.L_25:
        /*0084*/ 	.word	0x00000140


	//----- nvinfo : EIATTR_EXIT_INSTR_OFFSETS
	.align		4
.L_26:
        /*0088*/ 	.byte	0x04, 0x1c
        /*008a*/ 	.short	(.L_28 - .L_27)


	//   ....[0]....
.L_27:
        /*008c*/ 	.word	0x000000c0


	//   ....[1]....
        /*0090*/ 	.word	0x00001e50


	//   ....[2]....
        /*0094*/ 	.word	0x000038c0


	//   ....[3]....
        /*0098*/ 	.word	0x00004600


	//   ....[4]....
        /*009c*/ 	.word	0x00004d00


	//   ....[5]....
        /*00a0*/ 	.word	0x00004f50


	//----- nvinfo : EIATTR_CRS_STACK_SIZE
	.align		4
.L_28:
        /*00a4*/ 	.byte	0x04, 0x1e
        /*00a6*/ 	.short	(.L_30 - .L_29)
.L_29:
        /*00a8*/ 	.word	0x00000000


	//----- nvinfo : EIATTR_CBANK_PARAM_SIZE
	.align		4
.L_30:
        /*00ac*/ 	.byte	0x03, 0x19
        /*00ae*/ 	.short	0x0024


	//----- nvinfo : EIATTR_PARAM_CBANK
	.align		4
        /*00b0*/ 	.byte	0x04, 0x0a
        /*00b2*/ 	.short	(.L_32 - .L_31)
	.align		4
.L_31:
        /*00b4*/ 	.word	index@(.nv.constant0._Z22calculateClusterCenterPdPiS_iii)
        /*00b8*/ 	.short	0x0380
        /*00ba*/ 	.short	0x0024


	//----- nvinfo : EIATTR_SW_WAR
	.align		4
.L_32:
        /*00bc*/ 	.byte	0x04, 0x36
        /*00be*/ 	.short	(.L_34 - .L_33)
.L_33:
        /*00c0*/ 	.word	0x00000008
.L_34:


//--------------------- .nv.callgraph             --------------------------
	.section	.nv.callgraph,"",@"SHT_CUDA_CALLGRAPH"
	.align	4
	.sectionentsize	8
	.align		4
        /*0000*/ 	.word	0x00000000
	.align		4
        /*0004*/ 	.word	0xffffffff
	.align		4
        /*0008*/ 	.word	index@(_Z22calculateClusterCenterPdPiS_iii)
	.align		4
        /*000c*/ 	.word	index@(vprintf)
	.align		4
        /*0010*/ 	.word	0x00000000
	.align		4
        /*0014*/ 	.word	0xfffffffe
	.align		4
        /*0018*/ 	.word	0x00000000
	.align		4
        /*001c*/ 	.word	0xfffffffd
	.align		4
        /*0020*/ 	.word	0x00000000
	.align		4
        /*0024*/ 	.word	0xfffffffc


//--------------------- .nv.constant4             --------------------------
	.section	.nv.constant4,"a",@progbits
	.align	8
	.align		8
.nv.constant4:
        /*0000*/ 	.dword	vprintf
	.align		8
        /*0008*/ 	.dword	$str


//--------------------- .text._Z22calculateClusterCenterPdPiS_iii --------------------------
	.section	.text._Z22calculateClusterCenterPdPiS_iii,"ax",@progbits
	.align	128
        .global         _Z22calculateClusterCenterPdPiS_iii
        .type           _Z22calculateClusterCenterPdPiS_iii,@function
        .size           _Z22calculateClusterCenterPdPiS_iii,(.L_x_91 - _Z22calculateClusterCenterPdPiS_iii)
        .other          _Z22calculateClusterCenterPdPiS_iii,@"STO_CUDA_ENTRY STV_DEFAULT"
_Z22calculateClusterCenterPdPiS_iii:
.text._Z22calculateClusterCenterPdPiS_iii:
[----:B------:R-:W0:Y:S01]  /*0000*/  LDC R1, c[0x0][0x37c] ;  /* 0x0000df00ff017b82 */ /* 0x000e220000000800 */
[----:B------:R-:W1:Y:S01]  /*0010*/  S2R R3, SR_TID.X ;  /* 0x0000000000037919 */ /* 0x000e620000002100 */
[----:B------:R-:W2:Y:S06]  /*0020*/  LDCU UR5, c[0x0][0x2fc] ;  /* 0x00005f80ff0577ac */ /* 0x000eac0008000800 */
[----:B------:R-:W1:Y:S01]  /*0030*/  S2UR UR6, SR_CTAID.X ;  /* 0x00000000000679c3 */ /* 0x000e620000002500 */
[----:B0-----:R-:W-:Y:S01]  /*0040*/  VIADD R1, R1, 0xfffffff8 ;  /* 0xfffffff801017836 */ /* 0x001fe20000000000 */
[----:B------:R-:W0:Y:S01]  /*0050*/  LDCU UR7, c[0x0][0x39c] ;  /* 0x00007380ff0777ac */ /* 0x000e220008000800 */
[----:B------:R-:W3:Y:S05]  /*0060*/  LDCU UR4, c[0x0][0x2f8] ;  /* 0x00005f00ff0477ac */ /* 0x000eea0008000800 */
[----:B------:R-:W1:Y:S01]  /*0070*/  LDC R2, c[0x0][0x360] ;  /* 0x0000d800ff027b82 */ /* 0x000e620000000800 */
[----:B---3--:R-:W-:-:S05]  /*0080*/  IADD3 R6, P1, PT, R1, UR4, RZ ;  /* 0x0000000401067c10 */ /* 0x008fca000ff3e0ff */
[----:B--2---:R-:W-:Y:S02]  /*0090*/  IMAD.X R7, RZ, RZ, UR5, P1 ;  /* 0x00000005ff077e24 */ /* 0x004fe400088e06ff */
[----:B-1----:R-:W-:-:S05]  /*00a0*/  IMAD R2, R2, UR6, R3 ;  /* 0x0000000602027c24 */ /* 0x002fca000f8e0203 */
[----:B0-----:R-:W-:-:S13]  /*00b0*/  ISETP.GE.AND P0, PT, R2, UR7, PT ;  /* 0x0000000702007c0c */ /* 0x001fda000bf06270 */
[----:B------:R-:W-:Y:S05]  /*00c0*/  @P0 EXIT ;  /* 0x000000000000094d */ /* 0x000fea0003800000 */
[----:B------:R-:W-:Y:S01]  /*00d0*/  MOV R0, 0x0 ;  /* 0x0000000000007802 */ /* 0x000fe20000000f00 */
[----:B------:R0:W-:Y:S01]  /*00e0*/  STL [R1], R2 ;  /* 0x0000000201007387 */ /* 0x0001e20000100800 */
[----:B------:R-:W1:Y:S02]  /*00f0*/  LDCU.64 UR4, c[0x4][0x8] ;  /* 0x01000100ff0477ac */ /* 0x000e640008000a00 */
[----:B------:R0:W2:Y:S01]  /*0100*/  LDC.64 R8, c[0x4][R0] ;  /* 0x0100000000087b82 */ /* 0x0000a20000000a00 */
[----:B-1----:R-:W-:Y:S02]  /*0110*/  IMAD.U32 R4, RZ, RZ, UR4 ;  /* 0x00000004ff047e24 */ /* 0x002fe4000f8e00ff */
[----:B0-----:R-:W-:-:S07]  /*0120*/  IMAD.U32 R5, RZ, RZ, UR5 ;  /* 0x00000005ff057e24 */ /* 0x001fce000f8e00ff */
[----:B------:R-:W-:-:S07]  /*0130*/  LEPC R20, `(.L_x_0) ;  /* 0x000000001014794e */ /* 0x000fce0000000000 */
[----:B--2---:R-:W-:Y:S05]  /*0140*/  CALL.ABS.NOINC R8 ;  /* 0x0000000008007343 */ /* 0x004fea0003c00000 */
.L_x_0:
[----:B------:R-:W0:Y:S01]  /*0150*/  LDC R6, c[0x0][0x3a0] ;  /* 0x0000e800ff067b82 */ /* 0x000e220000000800 */
[----:B------:R-:W-:-:S07]  /*0160*/  IMAD.MOV.U32 R16, RZ, RZ, RZ ;  /* 0x000000ffff107224 */ /* 0x000fce00078e00ff */
[----:B------:R-:W1:Y:S01]  /*0170*/  LDC.64 R14, c[0x0][0x358] ;  /* 0x0000d600ff0e7b82 */ /* 0x000e620000000a00 */
[----:B0-----:R-:W-:-:S13]  /*0180*/  ISETP.GE.AND P0, PT, R6, 0x1, PT ;  /* 0x000000010600780c */ /* 0x001fda0003f06270 */
[----:B-1----:R-:W-:Y:S05]  /*0190*/  @!P0 BRA `(.L_x_1) ;  /* 0x0000001c00208947 */ /* 0x002fea0003800000 */
[----:B------:R-:W0:Y:S01]  /*01a0*/  LDC R5, c[0x0][0x398] ;  /* 0x0000e600ff057b82 */ /* 0x000e220000000800 */
[----:B------:R-:W-:Y:S01]  /*01b0*/  BSSY.RECONVERGENT B0, `(.L_x_1) ;  /* 0x00001c6000007945 */ /* 0x000fe20003800200 */
[----:B0-----:R-:W-:-:S13]  /*01c0*/  ISETP.GE.AND P0, PT, R5, 0x1, PT ;  /* 0x000000010500780c */ /* 0x001fda0003f06270 */
[----:B------:R-:W-:Y:S05]  /*01d0*/  @!P0 BRA `(.L_x_2) ;  /* 0x0000001000188947 */ /* 0x000fea0003800000 */
[C---:B------:R-:W-:Y:S01]  /*01e0*/  LOP3.LUT R3, R5.reuse, 0x7ffffff0, RZ, 0xc0, !PT ;  /* 0x7ffffff005037812 */ /* 0x040fe200078ec0ff */
[----:B------:R-:W-:Y:S01]  /*01f0*/  BSSY.RECONVERGENT B1, `(.L_x_3) ;  /* 0x0000103000017945 */ /* 0x000fe20003800200 */
[----:B------:R-:W-:Y:S01]  /*0200*/  IMAD R0, R2, R5, RZ ;  /* 0x0000000502007224 */ /* 0x000fe200078e02ff */
[C---:B------:R-:W-:Y:S01]  /*0210*/  LOP3.LUT R17, R5.reuse, 0xf, RZ, 0xc0, !PT ;  /* 0x0000000f05117812 */ /* 0x040fe200078ec0ff */
[----:B------:R-:W-:Y:S01]  /*0220*/  IMAD.MOV.U32 R16, RZ, RZ, RZ ;  /* 0x000000ffff107224 */ /* 0x000fe200078e00ff */
[C---:B------:R-:W-:Y:S01]  /*0230*/  LOP3.LUT R24, R5.reuse, 0x7, RZ, 0xc0, !PT ;  /* 0x0000000705187812 */ /* 0x040fe200078ec0ff */
[----:B------:R-:W-:Y:S01]  /*0240*/  IMAD.MOV R6, RZ, RZ, -R3 ;  /* 0x000000ffff067224 */ /* 0x000fe200078e0a03 */
[----:B------:R-:W-:Y:S01]  /*0250*/  LOP3.LUT R4, R5, 0x3, RZ, 0xc0, !PT ;  /* 0x0000000305047812 */ /* 0x000fe200078ec0ff */
[----:B------:R-:W-:-:S07]  /*0260*/  IMAD.MOV.U32 R5, RZ, RZ, RZ ;  /* 0x000000ffff057224 */ /* 0x000fce00078e00ff */
.L_x_12:
[----:B01234-:R-:W0:Y:S01]  /*0270*/  LDC.64 R8, c[0x0][0x388] ;  /* 0x0000e200ff087b82 */ /* 0x01fe220000000a00 */
[----:B------:R-:W-:Y:S02]  /*0280*/  R2UR UR4, R14 ;  /* 0x000000000e0472ca */ /* 0x000fe400000e0000 */
[----:B------:R-:W-:Y:S01]  /*0290*/  R2UR UR5, R15 ;  /* 0x000000000f0572ca */ /* 0x000fe200000e0000 */
[----:B0-----:R-:W-:-:S12]  /*02a0*/  IMAD.WIDE.U32 R8, R5, 0x4, R8 ;  /* 0x0000000405087825 */ /* 0x001fd800078e0008 */
[----:B------:R-:W2:Y:S01]  /*02b0*/  LDG.E R9, desc[UR4][R8.64] ;  /* 0x0000000408097981 */ /* 0x000ea2000c1e1900 */
[----:B------:R-:W-:Y:S01]  /*02c0*/  BSSY.RECONVERGENT B2, `(.L_x_4) ;  /* 0x00000f1000027945 */ /* 0x000fe20003800200 */
[----:B--2---:R-:W-:-:S13]  /*02d0*/  ISETP.NE.AND P0, PT, R9, R2, PT ;  /* 0x000000020900720c */ /* 0x004fda0003f05270 */
[----:B------:R-:W-:Y:S05]  /*02e0*/  @P0 BRA `(.L_x_5) ;  /* 0x0000000c00b80947 */ /* 0x000fea0003800000 */
[----:B------:R-:W0:Y:S01]  /*02f0*/  LDCU UR4, c[0x0][0x398] ;  /* 0x00007300ff0477ac */ /* 0x000e220008000800 */
[----:B------:R-:W-:Y:S01]  /*0300*/  IMAD.MOV.U32 R10, RZ, RZ, RZ ;  /* 0x000000ffff0a7224 */ /* 0x000fe200078e00ff */
[----:B0-----:R-:W-:Y:S02]  /*0310*/  UISETP.GE.U32.AND UP0, UPT, UR4, 0x10, UPT ;  /* 0x000000100400788c */ /* 0x001fe4000bf06070 */
[----:B------:R-:W-:-:S07]  /*0320*/  IMAD R7, R5, UR4, RZ ;  /* 0x0000000405077c24 */ /* 0x000fce000f8e02ff */
[----:B------:R-:W-:Y:S05]  /*0330*/  BRA.U !UP0, `(.L_x_6) ;  /* 0x00000005085c7547 */ /* 0x000fea000b800000 */
[----:B------:R-:W0:Y:S01]  /*0340*/  LDC.64 R8, c[0x0][0x380] ;  /* 0x0000e000ff087b82 */ /* 0x000e220000000a00 */
[----:B------:R-:W-:Y:S01]  /*0350*/  BSSY.RECONVERGENT B3, `(.L_x_7) ;  /* 0x0000054000037945 */ /* 0x000fe20003800200 */
[----:B------:R-:W-:Y:S02]  /*0360*/  IMAD.MOV.U32 R12, RZ, RZ, R0 ;  /* 0x000000ffff0c7224 */ /* 0x000fe400078e0000 */
[----:B------:R-:W-:Y:S02]  /*0370*/  IMAD.MOV.U32 R13, RZ, RZ, R6 ;  /* 0x000000ffff0d7224 */ /* 0x000fe400078e0006 */
[----:B0-----:R-:W-:-:S03]  /*0380*/  IMAD.WIDE.U32 R8, R7, 0x8, R8 ;  /* 0x0000000807087825 */ /* 0x001fc600078e0008 */
[----:B------:R-:W-:-:S05]  /*0390*/  IADD3 R8, P0, PT, R8, 0x40, RZ ;  /* 0x0000004008087810 */ /* 0x000fca0007f1e0ff */
[----:B------:R-:W-:-:S08]  /*03a0*/  IMAD.X R9, RZ, RZ, R9, P0 ;  /* 0x000000ffff097224 */ /* 0x000fd000000e0609 */
.L_x_8:
[----:B-1----:R-:W0:Y:S01]  /*03b0*/  LDC.64 R10, c[0x0][0x390] ;  /* 0x0000e400ff0a7b82 */ /* 0x002e220000000a00 */
[C---:B------:R-:W-:Y:S02]  /*03c0*/  R2UR UR4, R14.reuse ;  /* 0x000000000e0472ca */ /* 0x040fe400000e0000 */
[C---:B------:R-:W-:Y:S02]  /*03d0*/  R2UR UR5, R15.reuse ;  /* 0x000000000f0572ca */ /* 0x040fe400000e0000 */
[----:B------:R-:W-:Y:S02]  /*03e0*/  R2UR UR6, R14 ;  /* 0x000000000e0672ca */ /* 0x000fe400000e0000 */
[----:B------:R-:W-:-:S09]  /*03f0*/  R2UR UR7, R15 ;  /* 0x000000000f0772ca */ /* 0x000fd200000e0000 */
[----:B------:R-:W2:Y:S01]  /*0400*/  LDG.E.64 R18, desc[UR4][R8.64+-0x40] ;  /* 0xffffc00408127981 */ /* 0x000ea2000c1e1b00 */
[----:B0-----:R-:W-:-:S05]  /*0410*/  IMAD.WIDE R10, R12, 0x8, R10 ;  /* 0x000000080c0a7825 */ /* 0x001fca00078e020a */
[----:B------:R-:W2:Y:S01]  /*0420*/  LDG.E.64 R20, desc[UR6][R10.64] ;  /* 0x000000060a147981 */ /* 0x000ea2000c1e1b00 */
[----:B------:R-:W-:Y:S02]  /*0430*/  R2UR UR8, R14 ;  /* 0x000000000e0872ca */ /* 0x000fe400000e0000 */
[----:B------:R-:W-:-:S13]  /*0440*/  R2UR UR9, R15 ;  /* 0x000000000f0972ca */ /* 0x000fda00000e0000 */
[----:B------:R-:W3:Y:S04]  /*0450*/  LDG.E.64 R22, desc[UR8][R10.64+0x8] ;  /* 0x000008080a167981 */ /* 0x000ee8000c1e1b00 */
[----:B------:R-:W4:Y:S01]  /*0460*/  LDG.E.64 R26, desc[UR8][R10.64+0x10] ;  /* 0x000010080a1a7981 */ /* 0x000f22000c1e1b00 */
[----:B--2---:R-:W-:-:S07]  /*0470*/  DADD R18, R18, R20 ;  /* 0x0000000012127229 */ /* 0x004fce0000000014 */
[----:B------:R0:W-:Y:S04]  /*0480*/  STG.E.64 desc[UR4][R10.64], R18 ;  /* 0x000000120a007986 */ /* 0x0001e8000c101b04 */
[----:B------:R-:W3:Y:S02]  /*0490*/  LDG.E.64 R20, desc[UR6][R8.64+-0x38] ;  /* 0xffffc80608147981 */ /* 0x000ee4000c1e1b00 */
[----:B---3--:R-:W-:-:S07]  /*04a0*/  DADD R20, R20, R22 ;  /* 0x0000000014147229 */ /* 0x008fce0000000016 */
[----:B------:R1:W-:Y:S04]  /*04b0*/  STG.E.64 desc[UR4][R10.64+0x8], R20 ;  /* 0x000008140a007986 */ /* 0x0003e8000c101b04 */
[----:B------:R-:W4:Y:S02]  /*04c0*/  LDG.E.64 R22, desc[UR6][R8.64+-0x30] ;  /* 0xffffd00608167981 */ /* 0x000f24000c1e1b00 */
[----:B----4-:R-:W-:Y:S02]  /*04d0*/  DADD R22, R22, R26 ;  /* 0x0000000016167229 */ /* 0x010fe4000000001a */
[----:B------:R-:W2:Y:S05]  /*04e0*/  LDG.E.64 R26, desc[UR8][R10.64+0x18] ;  /* 0x000018080a1a7981 */ /* 0x000eaa000c1e1b00 */
[----:B------:R3:W-:Y:S04]  /*04f0*/  STG.E.64 desc[UR4][R10.64+0x10], R22 ;  /* 0x000010160a007986 */ /* 0x0007e8000c101b04 */
[----:B0-----:R-:W2:Y:S02]  /*0500*/  LDG.E.64 R18, desc[UR6][R8.64+-0x28] ;  /* 0xffffd80608127981 */ /* 0x001ea4000c1e1b00 */
[----:B--2---:R-:W-:-:S02]  /*0510*/  DADD R18, R18, R26 ;  /* 0x0000000012127229 */ /* 0x004fc4000000001a */
[----:B------:R-:W2:Y:S05]  /*0520*/  LDG.E.64 R26, desc[UR8][R10.64+0x20] ;  /* 0x000020080a1a7981 */ /* 0x000eaa000c1e1b00 */
[----:B------:R0:W-:Y:S04]  /*0530*/  STG.E.64 desc[UR4][R10.64+0x18], R18 ;  /* 0x000018120a007986 */ /* 0x0001e8000c101b04 */
[----:B-1----:R-:W2:Y:S02]  /*0540*/  LDG.E.64 R20, desc[UR6][R8.64+-0x20] ;  /* 0xffffe00608147981 */ /* 0x002ea4000c1e1b00 */
[----:B--2---:R-:W-:-:S02]  /*0550*/  DADD R20, R20, R26 ;  /* 0x0000000014147229 */ /* 0x004fc4000000001a */
[----:B------:R-:W2:Y:S05]  /*0560*/  LDG.E.64 R26, desc[UR8][R10.64+0x28] ;  /* 0x000028080a1a7981 */ /* 0x000eaa000c1e1b00 */
[----:B------:R1:W-:Y:S04]  /*0570*/  STG.E.64 desc[UR4][R10.64+0x20], R20 ;  /* 0x000020140a007986 */ /* 0x0003e8000c101b04 */
[----:B---3--:R-:W2:Y:S02]  /*0580*/  LDG.E.64 R22, desc[UR6][R8.64+-0x18] ;  /* 0xffffe80608167981 */ /* 0x008ea4000c1e1b00 */
[----:B--2---:R-:W-:-:S02]  /*0590*/  DADD R22, R22, R26 ;  /* 0x0000000016167229 */ /* 0x004fc4000000001a */
        /* <DEDUP_REMOVED lines=34> */
[----:B---3--:R-:W2:Y:S01]  /*07c0*/  LDG.E.64 R22, desc[UR6][R8.64+0x30] ;  /* 0x0000300608167981 */ /* 0x008ea2000c1e1b00 */
[----:B------:R-:W-:Y:S01]  /*07d0*/  VIADD R13, R13, 0x10 ;  /* 0x000000100d0d7836 */ /* 0x000fe20000000000 */
[----:B--2---:R-:W-:-:S02]  /*07e0*/  DADD R22, R22, R26 ;  /* 0x0000000016167229 */ /* 0x004fc4000000001a */
[----:B------:R-:W2:Y:S05]  /*07f0*/  LDG.E.64 R26, desc[UR8][R10.64+0x78] ;  /* 0x000078080a1a7981 */ /* 0x000eaa000c1e1b00 */
[----:B------:R1:W-:Y:S04]  /*0800*/  STG.E.64 desc[UR4][R10.64+0x70], R22 ;  /* 0x000070160a007986 */ /* 0x0003e8000c101b04 */
[----:B0-----:R0:W2:Y:S01]  /*0810*/  LDG.E.64 R18, desc[UR6][R8.64+0x38] ;  /* 0x0000380608127981 */ /* 0x0010a2000c1e1b00 */
[----:B------:R-:W-:Y:S01]  /*0820*/  ISETP.NE.AND P0, PT, R13, RZ, PT ;  /* 0x000000ff0d00720c */ /* 0x000fe20003f05270 */
[----:B------:R-:W-:Y:S01]  /*0830*/  VIADD R12, R12, 0x10 ;  /* 0x000000100c0c7836 */ /* 0x000fe20000000000 */
[----:B0-----:R-:W-:-:S05]  /*0840*/  IADD3 R8, P1, PT, R8, 0x80, RZ ;  /* 0x0000008008087810 */ /* 0x001fca0007f3e0ff */
[----:B------:R-:W-:Y:S01]  /*0850*/  IMAD.X R9, RZ, RZ, R9, P1 ;  /* 0x000000ffff097224 */ /* 0x000fe200008e0609 */
[----:B--2---:R-:W-:-:S07]  /*0860*/  DADD R18, R18, R26 ;  /* 0x0000000012127229 */ /* 0x004fce000000001a */
[----:B------:R1:W-:Y:S01]  /*0870*/  STG.E.64 desc[UR4][R10.64+0x78], R18 ;  /* 0x000078120a007986 */ /* 0x0003e2000c101b04 */
[----:B------:R-:W-:Y:S05]  /*0880*/  @P0 BRA `(.L_x_8) ;  /* 0xfffffff800c80947 */ /* 0x000fea000383ffff */
[----:B------:R-:W-:Y:S05]  /*0890*/  BSYNC.RECONVERGENT B3 ;  /* 0x0000000000037941 */ /* 0x000fea0003800200 */
.L_x_7:
[----:B-1----:R-:W-:-:S07]  /*08a0*/  IMAD.MOV.U32 R10, RZ, RZ, R3 ;  /* 0x000000ffff0a7224 */ /* 0x002fce00078e0003 */
.L_x_6:
[----:B------:R-:W-:-:S13]  /*08b0*/  ISETP.NE.AND P0, PT, R17, RZ, PT ;  /* 0x000000ff1100720c */ /* 0x000fda0003f05270 */
[----:B------:R-:W-:Y:S05]  /*08c0*/  @!P0 BRA `(.L_x_9) ;  /* 0x00000008003c8947 */ /* 0x000fea0003800000 */
[----:B------:R-:W-:Y:S01]  /*08d0*/  VIADD R8, R17, 0xffffffff ;  /* 0xffffffff11087836 */ /* 0x000fe20000000000 */
[----:B------:R-:W-:-:S04]  /*08e0*/  ISETP.NE.AND P1, PT, R24, RZ, PT ;  /* 0x000000ff1800720c */ /* 0x000fc80003f25270 */
[----:B------:R-:W-:-:S13]  /*08f0*/  ISETP.GE.U32.AND P0, PT, R8, 0x7, PT ;  /* 0x000000070800780c */ /* 0x000fda0003f06070 */
[----:B------:R-:W-:Y:S05]  /*0900*/  @!P0 BRA `(.L_x_10) ;  /* 0x0000000000d88947 */ /* 0x000fea0003800000 */
[----:B------:R-:W0:Y:S01]  /*0910*/  LDC.64 R18, c[0x0][0x380] ;  /* 0x0000e000ff127b82 */ /* 0x000e220000000a00 */
[----:B------:R-:W-:Y:S01]  /*0920*/  R2UR UR4, R14 ;  /* 0x000000000e0472ca */ /* 0x000fe200000e0000 */
[--C-:B------:R-:W-:Y:S01]  /*0930*/  IMAD.IADD R11, R7, 0x1, R10.reuse ;  /* 0x00000001070b7824 */ /* 0x100fe200078e020a */
[C---:B------:R-:W-:Y:S01]  /*0940*/  R2UR UR5, R15.reuse ;  /* 0x000000000f0572ca */ /* 0x040fe200000e0000 */
[----:B------:R-:W-:Y:S01]  /*0950*/  IMAD.IADD R13, R0, 0x1, R10 ;  /* 0x00000001000d7824 */ /* 0x000fe200078e020a */
[----:B------:R-:W-:Y:S02]  /*0960*/  R2UR UR6, R14 ;  /* 0x000000000e0672ca */ /* 0x000fe400000e0000 */
[----:B------:R-:W-:Y:S01]  /*0970*/  R2UR UR7, R15 ;  /* 0x000000000f0772ca */ /* 0x000fe200000e0000 */
[----:B------:R-:W1:Y:S01]  /*0980*/  LDC.64 R8, c[0x0][0x390] ;  /* 0x0000e400ff087b82 */ /* 0x000e620000000a00 */
[----:B0-----:R-:W-:-:S07]  /*0990*/  IMAD.WIDE.U32 R18, R11, 0x8, R18 ;  /* 0x000000080b127825 */ /* 0x001fce00078e0012 */
[----:B------:R-:W2:Y:S01]  /*09a0*/  LDG.E.64 R18, desc[UR4][R18.64] ;  /* 0x0000000412127981 */ /* 0x000ea2000c1e1b00 */
[----:B------:R-:W0:Y:S01]  /*09b0*/  LDCU.64 UR4, c[0x0][0x380] ;  /* 0x00007000ff0477ac */ /* 0x000e220008000a00 */
[----:B-1----:R-:W-:-:S05]  /*09c0*/  IMAD.WIDE R8, R13, 0x8, R8 ;  /* 0x000000080d087825 */ /* 0x002fca00078e0208 */
[----:B------:R-:W2:Y:S01]  /*09d0*/  LDG.E.64 R12, desc[UR6][R8.64] ;  /* 0x00000006080c7981 */ /* 0x000ea2000c1e1b00 */
[----:B------:R-:W-:Y:S02]  /*09e0*/  IADD3 R11, P0, PT, R7, R10, RZ ;  /* 0x0000000a070b7210 */ /* 0x000fe40007f1e0ff */
[C---:B------:R-:W-:Y:S02]  /*09f0*/  R2UR UR10, R14.reuse ;  /* 0x000000000e0a72ca */ /* 0x040fe400000e0000 */
[C---:B------:R-:W-:Y:S02]  /*0a00*/  R2UR UR11, R15.reuse ;  /* 0x000000000f0b72ca */ /* 0x040fe400000e0000 */
[----:B------:R-:W-:Y:S02]  /*0a10*/  R2UR UR8, R14 ;  /* 0x000000000e0872ca */ /* 0x000fe400000e0000 */
[----:B------:R-:W-:Y:S01]  /*0a20*/  R2UR UR9, R15 ;  /* 0x000000000f0972ca */ /* 0x000fe200000e0000 */
[----:B------:R-:W-:-:S12]  /*0a30*/  IMAD.X R22, RZ, RZ, RZ, P0 ;  /* 0x000000ffff167224 */ /* 0x000fd800000e06ff */
[----:B------:R-:W3:Y:S01]  /*0a40*/  LDG.E.64 R26, desc[UR8][R8.64+0x10] ;  /* 0x00001008081a7981 */ /* 0x000ee2000c1e1b00 */
[----:B--2---:R-:W-:Y:S01]  /*0a50*/  DADD R20, R18, R12 ;  /* 0x0000000012147229 */ /* 0x004fe2000000000c */
[----:B0-----:R-:W-:-:S04]  /*0a60*/  LEA R12, P0, R11, UR4, 0x3 ;  /* 0x000000040b0c7c11 */ /* 0x001fc8000f8018ff */
[----:B------:R-:W-:Y:S02]  /*0a70*/  LEA.HI.X R13, R11, UR5, R22, 0x3, P0 ;  /* 0x000000050b0d7c11 */ /* 0x000fe400080f1c16 */
[----:B------:R0:W-:Y:S04]  /*0a80*/  STG.E.64 desc[UR6][R8.64], R20 ;  /* 0x0000001408007986 */ /* 0x0001e8000c101b06 */
[----:B------:R-:W2:Y:S04]  /*0a90*/  LDG.E.64 R22, desc[UR10][R8.64+0x8] ;  /* 0x0000080a08167981 */ /* 0x000ea8000c1e1b00 */
[----:B------:R-:W2:Y:S01]  /*0aa0*/  LDG.E.64 R18, desc[UR8][R12.64+0x8] ;  /* 0x000008080c127981 */ /* 0x000ea2000c1e1b00 */
[----:B------:R-:W-:-:S02]  /*0ab0*/  R2UR UR4, R14 ;  /* 0x000000000e0472ca */ /* 0x000fc400000e0000 */
[----:B------:R-:W-:Y:S01]  /*0ac0*/  R2UR UR5, R15 ;  /* 0x000000000f0572ca */ /* 0x000fe200000e0000 */
[----:B--2---:R-:W-:-:S12]  /*0ad0*/  DADD R18, R18, R22 ;  /* 0x0000000012127229 */ /* 0x004fd80000000016 */
[----:B------:R1:W-:Y:S04]  /*0ae0*/  STG.E.64 desc[UR4][R8.64+0x8], R18 ;  /* 0x0000081208007986 */ /* 0x0003e8000c101b04 */
[----:B------:R-:W3:Y:S02]  /*0af0*/  LDG.E.64 R22, desc[UR6][R12.64+0x10] ;  /* 0x000010060c167981 */ /* 0x000ee4000c1e1b00 */
[----:B---3--:R-:W-:Y:S02]  /*0b00*/  DADD R22, R22, R26 ;  /* 0x0000000016167229 */ /* 0x008fe4000000001a */
        /* <DEDUP_REMOVED lines=18> */
[----:B-1----:R-:W2:Y:S01]  /*0c30*/  LDG.E.64 R18, desc[UR6][R12.64+0x38] ;  /* 0x000038060c127981 */ /* 0x002ea2000c1e1b00 */
[----:B------:R-:W-:Y:S01]  /*0c40*/  VIADD R10, R10, 0x8 ;  /* 0x000000080a0a7836 */ /* 0x000fe20000000000 */
[----:B--2---:R-:W-:-:S07]  /*0c50*/  DADD R18, R18, R26 ;  /* 0x0000000012127229 */ /* 0x004fce000000001a */
[----:B------:R3:W-:Y:S04]  /*0c60*/  STG.E.64 desc[UR4][R8.64+0x38], R18 ;  /* 0x0000381208007986 */ /* 0x0007e8000c101b04 */
.L_x_10:
[----:B------:R-:W-:Y:S05]  /*0c70*/  @!P1 BRA `(.L_x_9) ;  /* 0x0000000400509947 */ /* 0x000fea0003800000 */
[----:B---3--:R-:W-:Y:S01]  /*0c80*/  VIADD R8, R24, 0xffffffff ;  /* 0xffffffff18087836 */ /* 0x008fe20000000000 */
        /* <DEDUP_REMOVED lines=11> */
[----:B0-----:R-:W-:-:S04]  /*0d40*/  IMAD.WIDE.U32 R20, R21, 0x8, R8 ;  /* 0x0000000815147825 */ /* 0x001fc800078e0008 */
[----:B-1----:R-:W-:-:S03]  /*0d50*/  IMAD.WIDE R8, R11, 0x8, R12 ;  /* 0x000000080b087825 */ /* 0x002fc600078e020c */
[----:B------:R-:W2:Y:S01]  /*0d60*/  LDG.E.64 R12, desc[UR4][R20.64] ;  /* 0x00000004140c7981 */ /* 0x000ea2000c1e1b00 */
[----:B------:R-:W0:Y:S03]  /*0d70*/  LDCU.64 UR4, c[0x0][0x380] ;  /* 0x00007000ff0477ac */ /* 0x000e260008000a00 */
[----:B------:R-:W2:Y:S01]  /*0d80*/  LDG.E.64 R18, desc[UR6][R8.64] ;  /* 0x0000000608127981 */ /* 0x000ea2000c1e1b00 */
[----:B------:R-:W-:Y:S02]  /*0d90*/  IADD3 R11, P0, PT, R7, R10, RZ ;  /* 0x0000000a070b7210 */ /* 0x000fe40007f1e0ff */
[C---:B------:R-:W-:Y:S02]  /*0da0*/  R2UR UR10, R14.reuse ;  /* 0x000000000e0a72ca */ /* 0x040fe400000e0000 */
[----:B------:R-:W-:Y:S01]  /*0db0*/  R2UR UR11, R15 ;  /* 0x000000000f0b72ca */ /* 0x000fe200000e0000 */
[----:B------:R-:W-:Y:S01]  /*0dc0*/  IMAD.X R22, RZ, RZ, RZ, P0 ;  /* 0x000000ffff167224 */ /* 0x000fe200000e06ff */
[----:B------:R-:W-:-:S02]  /*0dd0*/  R2UR UR8, R14 ;  /* 0x000000000e0872ca */ /* 0x000fc400000e0000 */
[----:B------:R-:W-:-:S13]  /*0de0*/  R2UR UR9, R15 ;  /* 0x000000000f0972ca */ /* 0x000fda00000e0000 */
        /* <DEDUP_REMOVED lines=15> */
[----:B0-----:R-:W2:Y:S01]  /*0ee0*/  LDG.E.64 R18, desc[UR6][R12.64+0x18] ;  /* 0x000018060c127981 */ /* 0x001ea2000c1e1b00 */
[----:B------:R-:W-:Y:S01]  /*0ef0*/  VIADD R10, R10, 0x4 ;  /* 0x000000040a0a7836 */ /* 0x000fe20000000000 */
[----:B--2---:R-:W-:-:S07]  /*0f00*/  DADD R18, R18, R26 ;  /* 0x0000000012127229 */ /* 0x004fce000000001a */
[----:B------:R1:W-:Y:S04]  /*0f10*/  STG.E.64 desc[UR4][R8.64+0x18], R18 ;  /* 0x0000181208007986 */ /* 0x0003e8000c101b04 */
.L_x_11:
[----:B------:R-:W-:Y:S05]  /*0f20*/  @!P1 BRA `(.L_x_9) ;  /* 0x0000000000a49947 */ /* 0x000fea0003800000 */
[----:B------:R-:W0:Y:S01]  /*0f30*/  LDC.64 R12, c[0x0][0x380] ;  /* 0x0000e000ff0c7b82 */ /* 0x000e220000000a00 */
[----:B------:R-:W-:Y:S01]  /*0f40*/  R2UR UR4, R14 ;  /* 0x000000000e0472ca */ /* 0x000fe200000e0000 */
[--C-:B------:R-:W-:Y:S01]  /*0f50*/  IMAD.IADD R11, R7, 0x1, R10.reuse ;  /* 0x00000001070b7824 */ /* 0x100fe200078e020a */
[C---:B------:R-:W-:Y:S01]  /*0f60*/  R2UR UR5, R15.reuse ;  /* 0x000000000f0572ca */ /* 0x040fe200000e0000 */
[----:B-1----:R-:W-:Y:S01]  /*0f70*/  IMAD.IADD R19, R0, 0x1, R10 ;  /* 0x0000000100137824 */ /* 0x002fe200078e020a */
[----:B------:R-:W-:Y:S02]  /*0f80*/  R2UR UR6, R14 ;  /* 0x000000000e0672ca */ /* 0x000fe400000e0000 */
[----:B------:R-:W-:Y:S01]  /*0f90*/  R2UR UR7, R15 ;  /* 0x000000000f0772ca */ /* 0x000fe200000e0000 */
[----:B------:R-:W1:Y:S01]  /*0fa0*/  LDC.64 R8, c[0x0][0x390] ;  /* 0x0000e400ff087b82 */ /* 0x000e620000000a00 */
[----:B0-----:R-:W-:-:S07]  /*0fb0*/  IMAD.WIDE.U32 R12, R11, 0x8, R12 ;  /* 0x000000080b0c7825 */ /* 0x001fce00078e000c */
[----:B------:R-:W2:Y:S01]  /*0fc0*/  LDG.E.64 R12, desc[UR4][R12.64] ;  /* 0x000000040c0c7981 */ /* 0x000ea2000c1e1b00 */
[----:B-1----:R-:W-:-:S05]  /*0fd0*/  IMAD.WIDE R8, R19, 0x8, R8 ;  /* 0x0000000813087825 */ /* 0x002fca00078e0208 */
[----:B------:R-:W2:Y:S01]  /*0fe0*/  LDG.E.64 R18, desc[UR6][R8.64] ;  /* 0x0000000608127981 */ /* 0x000ea2000c1e1b00 */
[----:B------:R-:W-:Y:S01]  /*0ff0*/  ISETP.NE.AND P0, PT, R4, 0x1, PT ;  /* 0x000000010400780c */ /* 0x000fe20003f05270 */
[----:B--2---:R-:W-:-:S07]  /*1000*/  DADD R18, R12, R18 ;  /* 0x000000000c127229 */ /* 0x004fce0000000012 */
[----:B------:R0:W-:Y:S05]  /*1010*/  STG.E.64 desc[UR4][R8.64], R18 ;  /* 0x0000001208007986 */ /* 0x0001ea000c101b04 */
[----:B------:R-:W-:Y:S05]  /*1020*/  @!P0 BRA `(.L_x_9) ;  /* 0x0000000000648947 */ /* 0x000fea0003800000 */
[----:B------:R-:W0:Y:S01]  /*1030*/  LDCU.64 UR4, c[0x0][0x380] ;  /* 0x00007000ff0477ac */ /* 0x000e220008000a00 */
[----:B------:R-:W-:Y:S02]  /*1040*/  IADD3 R7, P0, PT, R7, R10, RZ ;  /* 0x0000000a07077210 */ /* 0x000fe40007f1e0ff */
[C---:B------:R-:W-:Y:S02]  /*1050*/  R2UR UR8, R14.reuse ;  /* 0x000000000e0872ca */ /* 0x040fe400000e0000 */
[C---:B------:R-:W-:Y:S01]  /*1060*/  R2UR UR9, R15.reuse ;  /* 0x000000000f0972ca */ /* 0x040fe200000e0000 */
[----:B------:R-:W-:Y:S01]  /*1070*/  IMAD.X R10, RZ, RZ, RZ, P0 ;  /* 0x000000ffff0a7224 */ /* 0x000fe200000e06ff */
[----:B------:R-:W-:Y:S02]  /*1080*/  R2UR UR6, R14 ;  /* 0x000000000e0672ca */ /* 0x000fe400000e0000 */
[----:B------:R-:W-:Y:S02]  /*1090*/  R2UR UR7, R15 ;  /* 0x000000000f0772ca */ /* 0x000fe400000e0000 */
[----:B0-----:R-:W-:-:S07]  /*10a0*/  LEA R18, P0, R7, UR4, 0x3 ;  /* 0x0000000407127c11 */ /* 0x001fce000f8018ff */
[----:B------:R-:W2:Y:S01]  /*10b0*/  LDG.E.64 R12, desc[UR8][R8.64+0x8] ;  /* 0x00000808080c7981 */ /* 0x000ea2000c1e1b00 */
[----:B------:R-:W-:-:S05]  /*10c0*/  LEA.HI.X R19, R7, UR5, R10, 0x3, P0 ;  /* 0x0000000507137c11 */ /* 0x000fca00080f1c0a */
[----:B------:R-:W2:Y:S01]  /*10d0*/  LDG.E.64 R10, desc[UR6][R18.64+0x8] ;  /* 0x00000806120a7981 */ /* 0x000ea2000c1e1b00 */
[----:B------:R-:W-:Y:S02]  /*10e0*/  R2UR UR4, R14 ;  /* 0x000000000e0472ca */ /* 0x000fe400000e0000 */
[----:B------:R-:W-:Y:S02]  /*10f0*/  R2UR UR5, R15 ;  /* 0x000000000f0572ca */ /* 0x000fe400000e0000 */
[----:B------:R-:W-:Y:S01]  /*1100*/  ISETP.NE.AND P0, PT, R4, 0x2, PT ;  /* 0x000000020400780c */ /* 0x000fe20003f05270 */
[----:B--2---:R-:W-:-:S10]  /*1110*/  DADD R10, R10, R12 ;  /* 0x000000000a0a7229 */ /* 0x004fd4000000000c */
[----:B------:R2:W-:Y:S02]  /*1120*/  STG.E.64 desc[UR4][R8.64+0x8], R10 ;  /* 0x0000080a08007986 */ /* 0x0005e4000c101b04 */
[----:B------:R-:W-:Y:S05]  /*1130*/  @!P0 BRA `(.L_x_9) ;  /* 0x0000000000208947 */ /* 0x000fea0003800000 */
[C---:B------:R-:W-:Y:S02]  /*1140*/  R2UR UR4, R14.reuse ;  /* 0x000000000e0472ca */ /* 0x040fe400000e0000 */
[C---:B------:R-:W-:Y:S02]  /*1150*/  R2UR UR5, R15.reuse ;  /* 0x000000000f0572ca */ /* 0x040fe400000e0000 */
[----:B------:R-:W-:Y:S02]  /*1160*/  R2UR UR6, R14 ;  /* 0x000000000e0672ca */ /* 0x000fe400000e0000 */
[----:B------:R-:W-:-:S09]  /*1170*/  R2UR UR7, R15 ;  /* 0x000000000f0772ca */ /* 0x000fd200000e0000 */
[----:B--2---:R-:W2:Y:S04]  /*1180*/  LDG.E.64 R10, desc[UR4][R18.64+0x10] ;  /* 0x00001004120a7981 */ /* 0x004ea8000c1e1b00 */
[----:B------:R-:W2:Y:S02]  /*1190*/  LDG.E.64 R12, desc[UR6][R8.64+0x10] ;  /* 0x00001006080c7981 */ /* 0x000ea4000c1e1b00 */
[----:B--2---:R-:W-:-:S07]  /*11a0*/  DADD R10, R10, R12 ;  /* 0x000000000a0a7229 */ /* 0x004fce000000000c */
[----:B------:R4:W-:Y:S04]  /*11b0*/  STG.E.64 desc[UR4][R8.64+0x10], R10 ;  /* 0x0000100a08007986 */ /* 0x0009e8000c101b04 */
.L_x_9:
[----:B------:R-:W-:-:S07]  /*11c0*/  VIADD R16, R16, 0x1 ;  /* 0x0000000110107836 */ /* 0x000fce0000000000 */
.L_x_5:
[----:B------:R-:W-:Y:S05]  /*11d0*/  BSYNC.RECONVERGENT B2 ;  /* 0x0000000000027941 */ /* 0x000fea0003800200 */
.L_x_4:
[----:B------:R-:W5:Y:S01]  /*11e0*/  LDCU UR4, c[0x0][0x3a0] ;  /* 0x00007400ff0477ac */ /* 0x000f620008000800 */
[----:B------:R-:W-:-:S05]  /*11f0*/  VIADD R5, R5, 0x1 ;  /* 0x0000000105057836 */ /* 0x000fca0000000000 */
[----:B-----5:R-:W-:-:S13]  /*1200*/  ISETP.NE.AND P0, PT, R5, UR4, PT ;  /* 0x0000000405007c0c */ /* 0x020fda000bf05270 */
[----:B------:R-:W-:Y:S05]  /*1210*/  @P0 BRA `(.L_x_12) ;  /* 0xfffffff000140947 */ /* 0x000fea000383ffff */
[----:B------:R-:W-:Y:S05]  /*1220*/  BSYNC.RECONVERGENT B1 ;  /* 0x0000000000017941 */ /* 0x000fea0003800200 */
.L_x_3:
[----:B------:R-:W-:Y:S05]  /*1230*/  BRA `(.L_x_13) ;  /* 0x0000000800f47947 */ /* 0x000fea0003800000 */
.L_x_2:
[C---:B------:R-:W-:Y:S01]  /*1240*/  ISETP.GE.U32.AND P0, PT, R6.reuse, 0x4, PT ;  /* 0x000000040600780c */ /* 0x040fe20003f06070 */
[----:B------:R-:W-:Y:S01]  /*1250*/  IMAD.MOV.U32 R3, RZ, RZ, RZ ;  /* 0x000000ffff037224 */ /* 0x000fe200078e00ff */
[----:B------:R-:W-:Y:S01]  /*1260*/  LOP3.LUT R0, R6, 0x3, RZ, 0xc0, !PT ;  /* 0x0000000306007812 */ /* 0x000fe200078ec0ff */
[----:B------:R-:W-:-:S10]  /*1270*/  IMAD.MOV.U32 R16, RZ, RZ, RZ ;  /* 0x000000ffff107224 */ /* 0x000fd400078e00ff */
[----:B------:R-:W-:Y:S05]  /*1280*/  @!P0 BRA `(.L_x_14) ;  /* 0x0000000800a08947 */ /* 0x000fea0003800000 */
[----:B------:R-:W0:Y:S01]  /*1290*/  LDC.64 R4, c[0x0][0x388] ;  /* 0x0000e200ff047b82 */ /* 0x000e220000000a00 */
[----:B------:R-:W-:Y:S01]  /*12a0*/  LOP3.LUT R3, R6, 0x7ffffffc, RZ, 0xc0, !PT ;  /* 0x7ffffffc06037812 */ /* 0x000fe200078ec0ff */
[----:B------:R-:W-:Y:S01]  /*12b0*/  BSSY.RECONVERGENT B1, `(.L_x_14) ;  /* 0x00000a5000017945 */ /* 0x000fe20003800200 */
[----:B------:R-:W-:Y:S02]  /*12c0*/  IMAD.MOV.U32 R8, RZ, RZ, RZ ;  /* 0x000000ffff087224 */ /* 0x000fe400078e00ff */
[----:B------:R-:W-:Y:S01]  /*12d0*/  ISETP.GT.AND P0, PT, R3, RZ, PT ;  /* 0x000000ff0300720c */ /* 0x000fe20003f04270 */
[----:B------:R-:W-:-:S12]  /*12e0*/  IMAD.MOV.U32 R16, RZ, RZ, RZ ;  /* 0x000000ffff107224 */ /* 0x000fd800078e00ff */
[----:B------:R-:W-:Y:S05]  /*12f0*/  @!P0 BRA `(.L_x_15) ;  /* 0x0000000800208947 */ /* 0x000fea0003800000 */
[----:B------:R-:W-:Y:S01]  /*1300*/  IMAD.IADD R6, R3, 0x1, -R8 ;  /* 0x0000000103067824 */ /* 0x000fe200078e0a08 */
[----:B------:R-:W-:-:S04]  /*1310*/  PLOP3.LUT P0, PT, PT, PT, PT, 0x80, 0x8 ;  /* 0x000000000008781c */ /* 0x000fc80003f0f070 */
[----:B------:R-:W-:-:S13]  /*1320*/  ISETP.GT.AND P1, PT, R6, 0xc, PT ;  /* 0x0000000c0600780c */ /* 0x000fda0003f24270 */
[----:B------:R-:W-:Y:S05]  /*1330*/  @!P1 BRA `(.L_x_16) ;  /* 0x00000004004c9947 */ /* 0x000fea0003800000 */
[----:B------:R-:W1:Y:S01]  /*1340*/  LDC.64 R6, c[0x0][0x388] ;  /* 0x0000e200ff067b82 */ /* 0x000e620000000a00 */
[----:B------:R-:W-:Y:S01]  /*1350*/  BSSY.RECONVERGENT B2, `(.L_x_16) ;  /* 0x0000051000027945 */ /* 0x000fe20003800200 */
[----:B------:R-:W-:Y:S01]  /*1360*/  PLOP3.LUT P0, PT, PT, PT, PT, 0x8, 0x80 ;  /* 0x000000000080781c */ /* 0x000fe20003f0e170 */
[----:B------:R-:W-:-:S12]  /*1370*/  VIADD R9, R3, 0xfffffff4 ;  /* 0xfffffff403097836 */ /* 0x000fd80000000000 */
.L_x_17:
[----:B------:R-:W-:Y:S01]  /*1380*/  R2UR UR4, R14 ;  /* 0x000000000e0472ca */ /* 0x000fe200000e0000 */
[----:B-1----:R-:W-:Y:S01]  /*1390*/  IMAD.WIDE.U32 R10, R8, 0x4, R6 ;  /* 0x00000004080a7825 */ /* 0x002fe200078e0006 */
[C---:B------:R-:W-:Y:S02]  /*13a0*/  R2UR UR5, R15.reuse ;  /* 0x000000000f0572ca */ /* 0x040fe400000e0000 */
[----:B------:R-:W-:Y:S02]  /*13b0*/  R2UR UR6, R14 ;  /* 0x000000000e0672ca */ /* 0x000fe400000e0000 */
[----:B------:R-:W-:-:S09]  /*13c0*/  R2UR UR7, R15 ;  /* 0x000000000f0772ca */ /* 0x000fd200000e0000 */
[----:B------:R-:W2:Y:S04]  /*13d0*/  LDG.E R17, desc[UR4][R10.64] ;  /* 0x000000040a117981 */ /* 0x000ea8000c1e1900 */
[----:B------:R-:W3:Y:S04]  /*13e0*/  LDG.E R21, desc[UR6][R10.64+0x4] ;  /* 0x000004060a157981 */ /* 0x000ee8000c1e1900 */
[----:B------:R-:W4:Y:S01]  /*13f0*/  LDG.E R23, desc[UR4][R10.64+0x8] ;  /* 0x000008040a177981 */ /* 0x000f22000c1e1900 */
[----:B------:R-:W-:-:S03]  /*1400*/  VIADD R13, R8, 0x4 ;  /* 0x00000004080d7836 */ /* 0x000fc60000000000 */
[----:B------:R1:W5:Y:S01]  /*1410*/  LDG.E R25, desc[UR6][R10.64+0xc] ;  /* 0x00000c060a197981 */ /* 0x000362000c1e1900 */
[----:B------:R-:W-:-:S05]  /*1420*/  IMAD.WIDE.U32 R12, R13, 0x4, R6 ;  /* 0x000000040d0c7825 */ /* 0x000fca00078e0006 */
[----:B------:R-:W5:Y:S04]  /*1430*/  LDG.E R27, desc[UR4][R12.64] ;  /* 0x000000040c1b7981 */ /* 0x000f68000c1e1900 */
[----:B------:R-:W5:Y:S04]  /*1440*/  LDG.E R29, desc[UR6][R12.64+0x4] ;  /* 0x000004060c1d7981 */ /* 0x000f68000c1e1900 */
[----:B------:R-:W5:Y:S01]  /*1450*/  LDG.E R31, desc[UR4][R12.64+0x8] ;  /* 0x000008040c1f7981 */ /* 0x000f62000c1e1900 */
[----:B------:R-:W-:-:S03]  /*1460*/  VIADD R19, R8, 0x8 ;  /* 0x0000000808137836 */ /* 0x000fc60000000000 */
[----:B------:R0:W5:Y:S01]  /*1470*/  LDG.E R33, desc[UR6][R12.64+0xc] ;  /* 0x00000c060c217981 */ /* 0x000162000c1e1900 */
[----:B------:R-:W-:-:S05]  /*1480*/  IMAD.WIDE.U32 R18, R19, 0x4, R6 ;  /* 0x0000000413127825 */ /* 0x000fca00078e0006 */
[----:B------:R-:W5:Y:S04]  /*1490*/  LDG.E R35, desc[UR4][R18.64] ;  /* 0x0000000412237981 */ /* 0x000f68000c1e1900 */
[----:B------:R-:W5:Y:S04]  /*14a0*/  LDG.E R37, desc[UR6][R18.64+0x4] ;  /* 0x0000040612257981 */ /* 0x000f68000c1e1900 */
[----:B------:R-:W5:Y:S01]  /*14b0*/  LDG.E R39, desc[UR4][R18.64+0x8] ;  /* 0x0000080412277981 */ /* 0x000f62000c1e1900 */
[----:B-1----:R-:W-:-:S03]  /*14c0*/  VIADD R11, R8, 0xc ;  /* 0x0000000c080b7836 */ /* 0x002fc60000000000 */
[----:B------:R-:W5:Y:S01]  /*14d0*/  LDG.E R41, desc[UR6][R18.64+0xc] ;  /* 0x00000c0612297981 */ /* 0x000f62000c1e1900 */
[----:B------:R-:W-:-:S05]  /*14e0*/  IMAD.WIDE.U32 R10, R11, 0x4, R6 ;  /* 0x000000040b0a7825 */ /* 0x000fca00078e0006 */
[----:B------:R-:W5:Y:S04]  /*14f0*/  LDG.E R43, desc[UR4][R10.64] ;  /* 0x000000040a2b7981 */ /* 0x000f68000c1e1900 */
[----:B------:R-:W5:Y:S04]  /*1500*/  LDG.E R45, desc[UR6][R10.64+0x4] ;  /* 0x000004060a2d7981 */ /* 0x000f68000c1e1900 */
[----:B------:R-:W5:Y:S04]  /*1510*/  LDG.E R20, desc[UR4][R10.64+0x8] ;  /* 0x000008040a147981 */ /* 0x000f68000c1e1900 */
[----:B------:R1:W5:Y:S01]  /*1520*/  LDG.E R22, desc[UR6][R10.64+0xc] ;  /* 0x00000c060a167981 */ /* 0x000362000c1e1900 */
[----:B0-----:R-:W-:-:S02]  /*1530*/  VIADD R12, R16, 0x1 ;  /* 0x00000001100c7836 */ /* 0x001fc40000000000 */
[----:B------:R-:W-:Y:S01]  /*1540*/  VIADD R8, R8, 0x10 ;  /* 0x0000001008087836 */ /* 0x000fe20000000000 */
[-C--:B--2---:R-:W-:Y:S02]  /*1550*/  ISETP.NE.AND P1, PT, R17, R2.reuse, PT ;  /* 0x000000021100720c */ /* 0x084fe40003f25270 */
[----:B---3--:R-:W-:-:S11]  /*1560*/  ISETP.NE.AND P2, PT, R21, R2, PT ;  /* 0x000000021500720c */ /* 0x008fd60003f45270 */
[----:B------:R-:W-:Y:S01]  /*1570*/  @P1 IMAD.MOV R12, RZ, RZ, R16 ;  /* 0x000000ffff0c1224 */ /* 0x000fe200078e0210 */
[----:B----4-:R-:W-:-:S03]  /*1580*/  ISETP.NE.AND P1, PT, R23, R2, PT ;  /* 0x000000021700720c */ /* 0x010fc60003f25270 */
[----:B------:R-:W-:Y:S02]  /*1590*/  VIADD R13, R12, 0x1 ;  /* 0x000000010c0d7836 */ /* 0x000fe40000000000 */
[----:B------:R-:W-:Y:S01]  /*15a0*/  @P2 IMAD.MOV R13, RZ, RZ, R12 ;  /* 0x000000ffff0d2224 */ /* 0x000fe200078e020c */
[----:B-----5:R-:W-:-:S03]  /*15b0*/  ISETP.NE.AND P2, PT, R25, R2, PT ;  /* 0x000000021900720c */ /* 0x020fc60003f45270 */
[----:B------:R-:W-:-:S04]  /*15c0*/  VIADD R12, R13, 0x1 ;  /* 0x000000010d0c7836 */ /* 0x000fc80000000000 */
[----:B------:R-:W-:Y:S01]  /*15d0*/  @P1 IMAD.MOV R12, RZ, RZ, R13 ;  /* 0x000000ffff0c1224 */ /* 0x000fe200078e020d */
[----:B------:R-:W-:-:S03]  /*15e0*/  ISETP.NE.AND P1, PT, R27, R2, PT ;  /* 0x000000021b00720c */ /* 0x000fc60003f25270 */
[----:B-1----:R-:W-:Y:S02]  /*15f0*/  VIADD R10, R12, 0x1 ;  /* 0x000000010c0a7836 */ /* 0x002fe40000000000 */
[----:B------:R-:W-:Y:S01]  /*1600*/  @P2 IMAD.MOV R10, RZ, RZ, R12 ;  /* 0x000000ffff0a2224 */ /* 0x000fe200078e020c */
[----:B------:R-:W-:-:S03]  /*1610*/  ISETP.NE.AND P2, PT, R29, R2, PT ;  /* 0x000000021d00720c */ /* 0x000fc60003f45270 */
[----:B------:R-:W-:-:S04]  /*1620*/  VIADD R11, R10, 0x1 ;  /* 0x000000010a0b7836 */ /* 0x000fc80000000000 */
[----:B------:R-:W-:Y:S01]  /*1630*/  @P1 IMAD.MOV R11, RZ, RZ, R10 ;  /* 0x000000ffff0b1224 */ /* 0x000fe200078e020a */
[----:B------:R-:W-:-:S03]  /*1640*/  ISETP.NE.AND P1, PT, R31, R2, PT ;  /* 0x000000021f00720c */ /* 0x000fc60003f25270 */
[----:B------:R-:W-:Y:S02]  /*1650*/  VIADD R10, R11, 0x1 ;  /* 0x000000010b0a7836 */ /* 0x000fe40000000000 */
        /* <DEDUP_REMOVED lines=28> */
[----:B------:R-:W-:-:S03]  /*1820*/  ISETP.GE.AND P1, PT, R8, R9, PT ;  /* 0x000000090800720c */ /* 0x000fc60003f26270 */
[----:B------:R-:W-:Y:S02]  /*1830*/  VIADD R16, R11, 0x1 ;  /* 0x000000010b107836 */ /* 0x000fe40000000000 */
[----:B------:R-:W-:-:S08]  /*1840*/  @P2 IMAD.MOV R16, RZ, RZ, R11 ;  /* 0x000000ffff102224 */ /* 0x000fd000078e020b */
[----:B------:R-:W-:Y:S05]  /*1850*/  @!P1 BRA `(.L_x_17) ;  /* 0xfffffff800c89947 */ /* 0x000fea000383ffff */
[----:B------:R-:W-:Y:S05]  /*1860*/  BSYNC.RECONVERGENT B2 ;  /* 0x0000000000027941 */ /* 0x000fea0003800200 */
.L_x_16:
[----:B------:R-:W-:Y:S01]  /*1870*/  IMAD.IADD R6, R3, 0x1, -R8 ;  /* 0x0000000103067824 */ /* 0x000fe200078e0a08 */
[----:B------:R-:W-:Y:S04]  /*1880*/  BSSY.RECONVERGENT B2, `(.L_x_18) ;  /* 0x000002d000027945 */ /* 0x000fe80003800200 */
[----:B------:R-:W-:-:S13]  /*1890*/  ISETP.GT.AND P1, PT, R6, 0x4, PT ;  /* 0x000000040600780c */ /* 0x000fda0003f24270 */
[----:B------:R-:W-:Y:S05]  /*18a0*/  @!P1 BRA `(.L_x_19) ;  /* 0x0000000000a89947 */ /* 0x000fea0003800000 */
[----:B------:R-:W1:Y:S01]  /*18b0*/  LDC.64 R10, c[0x0][0x388] ;  /* 0x0000e200ff0a7b82 */ /* 0x000e620000000a00 */
[C---:B------:R-:W-:Y:S02]  /*18c0*/  R2UR UR4, R14.reuse ;  /* 0x000000000e0472ca */ /* 0x040fe400000e0000 */
[C---:B------:R-:W-:Y:S02]  /*18d0*/  R2UR UR5, R15.reuse ;  /* 0x000000000f0572ca */ /* 0x040fe400000e0000 */
[----:B------:R-:W-:Y:S02]  /*18e0*/  R2UR UR6, R14 ;  /* 0x000000000e0672ca */ /* 0x000fe400000e0000 */
[----:B------:R-:W-:Y:S01]  /*18f0*/  R2UR UR7, R15 ;  /* 0x000000000f0772ca */ /* 0x000fe200000e0000 */
[----:B-1----:R-:W-:-:S08]  /*1900*/  IMAD.WIDE.U32 R6, R8, 0x4, R10 ;  /* 0x0000000408067825 */ /* 0x002fd000078e000a */
        /* <DEDUP_REMOVED lines=8> */
[----:B------:R-:W5:Y:S04]  /*1990*/  LDG.E R25, desc[UR4][R10.64+0x8] ;  /* 0x000008040a197981 */ /* 0x000f68000c1e1900 */
[----:B------:R-:W5:Y:S01]  /*19a0*/  LDG.E R27, desc[UR6][R10.64+0xc] ;  /* 0x00000c060a1b7981 */ /* 0x000f62000c1e1900 */
[----:B-1----:R-:W-:-:S02]  /*19b0*/  VIADD R6, R16, 0x1 ;  /* 0x0000000110067836 */ /* 0x002fc40000000000 */
        /* <DEDUP_REMOVED lines=22> */
[----:B------:R-:W-:-:S03]  /*1b20*/  PLOP3.LUT P0, PT, PT, PT, PT, 0x8, 0x80 ;  /* 0x000000000080781c */ /* 0x000fc60003f0e170 */
[----:B------:R-:W-:Y:S02]  /*1b30*/  VIADD R16, R6, 0x1 ;  /* 0x0000000106107836 */ /* 0x000fe40000000000 */
[----:B------:R-:W-:-:S08]  /*1b40*/  @P1 IMAD.MOV R16, RZ, RZ, R6 ;  /* 0x000000ffff101224 */ /* 0x000fd000078e0206 */
.L_x_19:
[----:B------:R-:W-:Y:S05]  /*1b50*/  BSYNC.RECONVERGENT B2 ;  /* 0x0000000000027941 */ /* 0x000fea0003800200 */
.L_x_18:
[----:B------:R-:W-:-:S13]  /*1b60*/  ISETP.NE.OR P0, PT, R8, R3, P0 ;  /* 0x000000030800720c */ /* 0x000fda0000705670 */
[----:B------:R-:W-:Y:S05]  /*1b70*/  @!P0 BRA `(.L_x_20) ;  /* 0x0000000000608947 */ /* 0x000fea0003800000 */
.L_x_15:
[----:B------:R-:W-:Y:S01]  /*1b80*/  R2UR UR4, R14 ;  /* 0x000000000e0472ca */ /* 0x000fe200000e0000 */
[----:B0-----:R-:W-:Y:S01]  /*1b90*/  IMAD.WIDE.U32 R6, R8, 0x4, R4 ;  /* 0x0000000408067825 */ /* 0x001fe200078e0004 */
[C---:B------:R-:W-:Y:S02]  /*1ba0*/  R2UR UR5, R15.reuse ;  /* 0x000000000f0572ca */ /* 0x040fe400000e0000 */
[----:B------:R-:W-:Y:S02]  /*1bb0*/  R2UR UR6, R14 ;  /* 0x000000000e0672ca */ /* 0x000fe400000e0000 */
[----:B------:R-:W-:-:S09]  /*1bc0*/  R2UR UR7, R15 ;  /* 0x000000000f0772ca */ /* 0x000fd200000e0000 */
[----:B------:R-:W2:Y:S04]  /*1bd0*/  LDG.E R9, desc[UR4][R6.64] ;  /* 0x0000000406097981 */ /* 0x000ea8000c1e1900 */
[----:B------:R-:W3:Y:S04]  /*1be0*/  LDG.E R11, desc[UR6][R6.64+0x4] ;  /* 0x00000406060b7981 */ /* 0x000ee8000c1e1900 */
[----:B------:R-:W4:Y:S04]  /*1bf0*/  LDG.E R13, desc[UR4][R6.64+0x8] ;  /* 0x00000804060d7981 */ /* 0x000f28000c1e1900 */
[----:B------:R-:W5:Y:S01]  /*1c00*/  LDG.E R17, desc[UR6][R6.64+0xc] ;  /* 0x00000c0606117981 */ /* 0x000f62000c1e1900 */
[----:B------:R-:W-:Y:S01]  /*1c10*/  VIADD R8, R8, 0x4 ;  /* 0x0000000408087836 */ /* 0x000fe20000000000 */
[-C--:B--2---:R-:W-:Y:S01]  /*1c20*/  ISETP.NE.AND P0, PT, R9, R2.reuse, PT ;  /* 0x000000020900720c */ /* 0x084fe20003f05270 */
[----:B------:R-:W-:Y:S01]  /*1c30*/  VIADD R9, R16, 0x1 ;  /* 0x0000000110097836 */ /* 0x000fe20000000000 */
        /* <DEDUP_REMOVED lines=10> */
[----:B------:R-:W-:-:S08]  /*1ce0*/  @P1 IMAD.MOV R16, RZ, RZ, R9 ;  /* 0x000000ffff101224 */ /* 0x000fd000078e0209 */
[----:B------:R-:W-:Y:S05]  /*1cf0*/  @P0 BRA `(.L_x_15) ;  /* 0xfffffffc00a00947 */ /* 0x000fea000383ffff */
.L_x_20:
[----:B------:R-:W-:Y:S05]  /*1d00*/  BSYNC.RECONVERGENT B1 ;  /* 0x0000000000017941 */ /* 0x000fea0003800200 */
.L_x_14:
[----:B------:R-:W-:-:S13]  /*1d10*/  ISETP.NE.AND P0, PT, R0, RZ, PT ;  /* 0x000000ff0000720c */ /* 0x000fda0003f05270 */
[----:B------:R-:W-:Y:S05]  /*1d20*/  @!P0 BRA `(.L_x_13) ;  /* 0x0000000000388947 */ /* 0x000fea0003800000 */
[----:B------:R-:W1:Y:S01]  /*1d30*/  LDC.64 R6, c[0x0][0x388] ;  /* 0x0000e200ff067b82 */ /* 0x000e620000000a00 */
[----:B------:R-:W-:-:S07]  /*1d40*/  IMAD.MOV.U32 R9, RZ, RZ, RZ ;  /* 0x000000ffff097224 */ /* 0x000fce00078e00ff */
.L_x_21:
[----:B------:R-:W-:Y:S01]  /*1d50*/  R2UR UR4, R14 ;  /* 0x000000000e0472ca */ /* 0x000fe200000e0000 */
[----:B01----:R-:W-:Y:S01]  /*1d60*/  IMAD.WIDE.U32 R4, R3, 0x4, R6 ;  /* 0x0000000403047825 */ /* 0x003fe200078e0006 */
[----:B------:R-:W-:-:S13]  /*1d70*/  R2UR UR5, R15 ;  /* 0x000000000f0572ca */ /* 0x000fda00000e0000 */
[----:B------:R-:W2:Y:S01]  /*1d80*/  LDG.E R5, desc[UR4][R4.64] ;  /* 0x0000000404057981 */ /* 0x000ea2000c1e1900 */
[----:B------:R-:W-:Y:S02]  /*1d90*/  VIADD R9, R9, 0x1 ;  /* 0x0000000109097836 */ /* 0x000fe40000000000 */
[----:B------:R-:W-:Y:S02]  /*1da0*/  VIADD R8, R16, 0x1 ;  /* 0x0000000110087836 */ /* 0x000fe40000000000 */
[----:B------:R-:W-:Y:S01]  /*1db0*/  VIADD R3, R3, 0x1 ;  /* 0x0000000103037836 */ /* 0x000fe20000000000 */
[----:B------:R-:W-:Y:S02]  /*1dc0*/  ISETP.NE.AND P1, PT, R9, R0, PT ;  /* 0x000000000900720c */ /* 0x000fe40003f25270 */
[----:B--2---:R-:W-:-:S13]  /*1dd0*/  ISETP.NE.AND P0, PT, R5, R2, PT ;  /* 0x000000020500720c */ /* 0x004fda0003f05270 */
[----:B------:R-:W-:-:S04]  /*1de0*/  @P0 IMAD.MOV R8, RZ, RZ, R16 ;  /* 0x000000ffff080224 */ /* 0x000fc800078e0210 */
[----:B------:R-:W-:Y:S01]  /*1df0*/  IMAD.MOV.U32 R16, RZ, RZ, R8 ;  /* 0x000000ffff107224 */ /* 0x000fe200078e0008 */
[----:B------:R-:W-:Y:S06]  /*1e00*/  @P1 BRA `(.L_x_21) ;  /* 0xfffffffc00d01947 */ /* 0x000fec000383ffff */
.L_x_13:
[----:B------:R-:W-:Y:S05]  /*1e10*/  BSYNC.RECONVERGENT B0 ;  /* 0x0000000000007941 */ /* 0x000fea0003800200 */
.L_x_1:
[----:B0-----:R-:W0:Y:S02]  /*1e20*/  LDC R5, c[0x0][0x398] ;  /* 0x0000e600ff057b82 */ /* 0x001e240000000800 */
[----:B0-----:R-:W-:-:S04]  /*1e30*/  VIMNMX R0, PT, PT, R16, R5, PT ;  /* 0x0000000510007248 */ /* 0x001fc80003fe0100 */
[----:B------:R-:W-:-:S13]  /*1e40*/  ISETP.GE.AND P0, PT, R0, 0x1, PT ;  /* 0x000000010000780c */ /* 0x000fda0003f06270 */
[----:B------:R-:W-:Y:S05]  /*1e50*/  @!P0 EXIT ;  /* 0x000000000000894d */ /* 0x000fea0003800000 */
[C---:B------:R-:W-:Y:S01]  /*1e60*/  ISETP.GE.U32.AND P0, PT, R5.reuse, 0x10, PT ;  /* 0x000000100500780c */ /* 0x040fe20003f06070 */
[----:B------:R-:W0:Y:S01]  /*1e70*/  I2F.F64.U32 R16, R16 ;  /* 0x0000001000107312 */ /* 0x000e220000201800 */
[----:B------:R-:W-:Y:S01]  /*1e80*/  IMAD R3, R2, R5, RZ ;  /* 0x0000000502037224 */ /* 0x000fe200078e02ff */
[----:B-1234-:R-:W-:Y:S01]  /*1e90*/  LOP3.LUT R9, R5, 0xf, RZ, 0xc0, !PT ;  /* 0x0000000f05097812 */ /* 0x01efe200078ec0ff */
[----:B------:R-:W-:-:S09]  /*1ea0*/  IMAD.MOV.U32 R0, RZ, RZ, RZ ;  /* 0x000000ffff007224 */ /* 0x000fd200078e00ff */
[----:B------:R-:W-:Y:S05]  /*1eb0*/  @!P0 BRA `(.L_x_22) ;  /* 0x00000018007c8947 */ /* 0x000fea0003800000 */
[----:B------:R-:W1:Y:S01]  /*1ec0*/  LDC.64 R28, c[0x0][0x390] ;  /* 0x0000e400ff1c7b82 */ /* 0x000e620000000a00 */
[----:B------:R-:W-:Y:S01]  /*1ed0*/  LOP3.LUT R0, R5, 0x7ffffff0, RZ, 0xc0, !PT ;  /* 0x7ffffff005007812 */ /* 0x000fe200078ec0ff */
[----:B------:R-:W-:Y:S01]  /*1ee0*/  BSSY.RECONVERGENT B0, `(.L_x_22) ;  /* 0x000019c000007945 */ /* 0x000fe20003800200 */
[----:B------:R-:W-:-:S03]  /*1ef0*/  IMAD.MOV.U32 R8, RZ, RZ, R3 ;  /* 0x000000ffff087224 */ /* 0x000fc600078e0003 */
[----:B------:R-:W-:Y:S01]  /*1f00*/  IMAD.MOV R6, RZ, RZ, -R0 ;  /* 0x000000ffff067224 */ /* 0x000fe200078e0a00 */
[----:B-1----:R-:W-:-:S05]  /*1f10*/  IADD3 R28, P0, PT, R28, 0x40, RZ ;  /* 0x000000401c1c7810 */ /* 0x002fca0007f1e0ff */
[----:B------:R-:W-:-:S08]  /*1f20*/  IMAD.X R29, RZ, RZ, R29, P0 ;  /* 0x000000ffff1d7224 */ /* 0x000fd000000e061d */
.L_x_55:
[----:B------:R-:W-:Y:S01]  /*1f30*/  R2UR UR4, R14 ;  /* 0x000000000e0472ca */ /* 0x000fe200000e0000 */
[----:B-1----:R-:W-:Y:S01]  /*1f40*/  IMAD.WIDE R30, R8, 0x8, R28 ;  /* 0x00000008081e7825 */ /* 0x002fe200078e021c */
[----:B------:R-:W-:-:S13]  /*1f50*/  R2UR UR5, R15 ;  /* 0x000000000f0572ca */ /* 0x000fda00000e0000 */
[----:B------:R-:W2:Y:S01]  /*1f60*/  LDG.E.64 R22, desc[UR4][R30.64+-0x40] ;  /* 0xffffc0041e167981 */ /* 0x000ea2000c1e1b00 */
[----:B0-----:R-:W0:Y:S01]  /*1f70*/  MUFU.RCP64H R5, R17 ;  /* 0x0000001100057308 */ /* 0x001e220000001800 */
[----:B------:R-:W-:Y:S01]  /*1f80*/  IMAD.MOV.U32 R4, RZ, RZ, 0x1 ;  /* 0x00000001ff047424 */ /* 0x000fe200078e00ff */
[----:B------:R-:W-:Y:S01]  /*1f90*/  BSSY.RECONVERGENT B2, `(.L_x_23) ;  /* 0x0000013000027945 */ /* 0x000fe20003800200 */
[----:B------:R-:W-:-:S05]  /*1fa0*/  VIADD R6, R6, 0x10 ;  /* 0x0000001006067836 */ /* 0x000fca0000000000 */
[----:B------:R-:W-:Y:S01]  /*1fb0*/  ISETP.NE.AND P1, PT, R6, RZ, PT ;  /* 0x000000ff0600720c */ /* 0x000fe20003f25270 */
[----:B0-----:R-:W-:-:S08]  /*1fc0*/  DFMA R10, -R16, R4, 1 ;  /* 0x3ff00000100a742b */ /* 0x001fd00000000104 */
[----:B------:R-:W-:-:S08]  /*1fd0*/  DFMA R10, R10, R10, R10 ;  /* 0x0000000a0a0a722b */ /* 0x000fd0000000000a */
[----:B------:R-:W-:-:S08]  /*1fe0*/  DFMA R10, R4, R10, R4 ;  /* 0x0000000a040a722b */ /* 0x000fd00000000004 */
[----:B------:R-:W-:-:S08]  /*1ff0*/  DFMA R4, -R16, R10, 1 ;  /* 0x3ff000001004742b */ /* 0x000fd0000000010a */
[----:B------:R-:W-:-:S08]  /*2000*/  DFMA R4, R10, R4, R10 ;  /* 0x000000040a04722b */ /* 0x000fd0000000000a */
[----:B--2---:R-:W-:Y:S01]  /*2010*/  DMUL R10, R22, R4 ;  /* 0x00000004160a7228 */ /* 0x004fe20000000000 */
[----:B------:R-:W-:-:S07]  /*2020*/  FSETP.GEU.AND P2, PT, |R23|, 6.5827683646048100446e-37, PT ;  /* 0x036000001700780b */ /* 0x000fce0003f4e200 */
[----:B------:R-:W-:-:S08]  /*2030*/  DFMA R12, -R16, R10, R22 ;  /* 0x0000000a100c722b */ /* 0x000fd00000000116 */
[----:B------:R-:W-:-:S10]  /*2040*/  DFMA R10, R4, R12, R10 ;  /* 0x0000000c040a722b */ /* 0x000fd4000000000a */
[----:B------:R-:W-:-:S05]  /*2050*/  FFMA R2, RZ, R17, R11 ;  /* 0x00000011ff027223 */ /* 0x000fca000000000b */
[----:B------:R-:W-:-:S13]  /*2060*/  FSETP.GT.AND P0, PT, |R2|, 1.469367938527859385e-39, PT ;  /* 0x001000000200780b */ /* 0x000fda0003f04200 */
[----:B------:R-:W-:Y:S05]  /*2070*/  @P0 BRA P2, `(.L_x_24) ;  /* 0x0000000000100947 */ /* 0x000fea0001000000 */
[----:B------:R-:W-:Y:S01]  /*2080*/  IMAD.MOV.U32 R20, RZ, RZ, R16 ;  /* 0x000000ffff147224 */ /* 0x000fe200078e0010 */
[----:B------:R-:W-:Y:S01]  /*2090*/  MOV R2, 0x20c0 ;  /* 0x000020c000027802 */ /* 0x000fe20000000f00 */
[----:B------:R-:W-:-:S07]  /*20a0*/  IMAD.MOV.U32 R21, RZ, RZ, R17 ;  /* 0x000000ffff157224 */ /* 0x000fce00078e0011 */
[----:B------:R-:W-:Y:S05]  /*20b0*/  CALL.REL.NOINC `($__internal_0_$__cuda_sm20_div_rn_f64_full) ;  /* 0x0000002c00a87944 */ /* 0x000fea0003c00000 */
.L_x_24:
[----:B------:R-:W-:Y:S05]  /*20c0*/  BSYNC.RECONVERGENT B2 ;  /* 0x0000000000027941 */ /* 0x000fea0003800200 */
.L_x_23:
[----:B------:R-:W-:Y:S02]  /*20d0*/  R2UR UR4, R14 ;  /* 0x000000000e0472ca */ /* 0x000fe400000e0000 */
[----:B------:R-:W-:-:S13]  /*20e0*/  R2UR UR5, R15 ;  /* 0x000000000f0572ca */ /* 0x000fda00000e0000 */
[----:B------:R-:W2:Y:S01]  /*20f0*/  LDG.E.64 R22, desc[UR4][R30.64+-0x38] ;  /* 0xffffc8041e167981 */ /* 0x000ea2000c1e1b00 */
[----:B------:R-:W0:Y:S01]  /*2100*/  MUFU.RCP64H R5, R17 ;  /* 0x0000001100057308 */ /* 0x000e220000001800 */
[----:B------:R-:W-:Y:S01]  /*2110*/  IMAD.MOV.U32 R4, RZ, RZ, 0x1 ;  /* 0x00000001ff047424 */ /* 0x000fe200078e00ff */
[----:B------:R-:W-:Y:S01]  /*2120*/  BSSY.RECONVERGENT B2, `(.L_x_25) ;  /* 0x0000014000027945 */ /* 0x000fe20003800200 */
[----:B------:R1:W-:Y:S04]  /*2130*/  STG.E.64 desc[UR4][R30.64+-0x40], R10 ;  /* 0xffffc00a1e007986 */ /* 0x0003e8000c101b04 */
        /* <DEDUP_REMOVED lines=11> */
[----:B-1----:R-:W-:Y:S05]  /*21f0*/  @P0 BRA P2, `(.L_x_26) ;  /* 0x0000000000180947 */ /* 0x002fea0001000000 */
[----:B------:R-:W-:Y:S01]  /*2200*/  IMAD.MOV.U32 R20, RZ, RZ, R16 ;  /* 0x000000ffff147224 */ /* 0x000fe200078e0010 */
[----:B------:R-:W-:Y:S01]  /*2210*/  MOV R2, 0x2240 ;  /* 0x0000224000027802 */ /* 0x000fe20000000f00 */
[----:B------:R-:W-:-:S07]  /*2220*/  IMAD.MOV.U32 R21, RZ, RZ, R17 ;  /* 0x000000ffff157224 */ /* 0x000fce00078e0011 */
[----:B------:R-:W-:Y:S05]  /*2230*/  CALL.REL.NOINC `($__internal_0_$__cuda_sm20_div_rn_f64_full) ;  /* 0x0000002c00487944 */ /* 0x000fea0003c00000 */
[----:B------:R-:W-:Y:S02]  /*2240*/  IMAD.MOV.U32 R4, RZ, RZ, R10 ;  /* 0x000000ffff047224 */ /* 0x000fe400078e000a */
[----:B------:R-:W-:-:S07]  /*2250*/  IMAD.MOV.U32 R5, RZ, RZ, R11 ;  /* 0x000000ffff057224 */ /* 0x000fce00078e000b */
.L_x_26:
[----:B------:R-:W-:Y:S05]  /*2260*/  BSYNC.RECONVERGENT B2 ;  /* 0x0000000000027941 */ /* 0x000fea0003800200 */
.L_x_25:
        /* <DEDUP_REMOVED lines=23> */
.L_x_28:
[----:B------:R-:W-:Y:S05]  /*23e0*/  BSYNC.RECONVERGENT B2 ;  /* 0x0000000000027941 */ /* 0x000fea0003800200 */
.L_x_27:
        /* <DEDUP_REMOVED lines=25> */
.L_x_30:
[----:B------:R-:W-:Y:S05]  /*2580*/  BSYNC.RECONVERGENT B2 ;  /* 0x0000000000027941 */ /* 0x000fea0003800200 */
.L_x_29:
        /* <DEDUP_REMOVED lines=23> */
.L_x_32:
[----:B------:R-:W-:Y:S05]  /*2700*/  BSYNC.RECONVERGENT B2 ;  /* 0x0000000000027941 */ /* 0x000fea0003800200 */
.L_x_31:
        /* <DEDUP_REMOVED lines=25> */
.L_x_34:
[----:B------:R-:W-:Y:S05]  /*28a0*/  BSYNC.RECONVERGENT B2 ;  /* 0x0000000000027941 */ /* 0x000fea0003800200 */
.L_x_33:
        /* <DEDUP_REMOVED lines=23> */
.L_x_36:
[----:B------:R-:W-:Y:S05]  /*2a20*/  BSYNC.RECONVERGENT B2 ;  /* 0x0000000000027941 */ /* 0x000fea0003800200 */
.L_x_35:
        /* <DEDUP_REMOVED lines=25> */
.L_x_38:
[----:B------:R-:W-:Y:S05]  /*2bc0*/  BSYNC.RECONVERGENT B2 ;  /* 0x0000000000027941 */ /* 0x000fea0003800200 */
.L_x_37:
        /* <DEDUP_REMOVED lines=23> */
.L_x_40:
[----:B------:R-:W-:Y:S05]  /*2d40*/  BSYNC.RECONVERGENT B2 ;  /* 0x0000000000027941 */ /* 0x000fea0003800200 */
.L_x_39:
        /* <DEDUP_REMOVED lines=25> */
.L_x_42:
[----:B------:R-:W-:Y:S05]  /*2ee0*/  BSYNC.RECONVERGENT B2 ;  /* 0x0000000000027941 */ /* 0x000fea0003800200 */
.L_x_41:
        /* <DEDUP_REMOVED lines=23> */
.L_x_44:
[----:B------:R-:W-:Y:S05]  /*3060*/  BSYNC.RECONVERGENT B2 ;  /* 0x0000000000027941 */ /* 0x000fea0003800200 */
.L_x_43:
        /* <DEDUP_REMOVED lines=25> */
.L_x_46:
[----:B------:R-:W-:Y:S05]  /*3200*/  BSYNC.RECONVERGENT B2 ;  /* 0x0000000000027941 */ /* 0x000fea0003800200 */
.L_x_45:
        /* <DEDUP_REMOVED lines=23> */
.L_x_48:
[----:B------:R-:W-:Y:S05]  /*3380*/  BSYNC.RECONVERGENT B2 ;  /* 0x0000000000027941 */ /* 0x000fea0003800200 */
.L_x_47:
        /* <DEDUP_REMOVED lines=25> */
.L_x_50:
[----:B------:R-:W-:Y:S05]  /*3520*/  BSYNC.RECONVERGENT B2 ;  /* 0x0000000000027941 */ /* 0x000fea0003800200 */
.L_x_49:
        /* <DEDUP_REMOVED lines=23> */
.L_x_52:
[----:B------:R-:W-:Y:S05]  /*36a0*/  BSYNC.RECONVERGENT B2 ;  /* 0x0000000000027941 */ /* 0x000fea0003800200 */
.L_x_51:
        /* <DEDUP_REMOVED lines=25> */
.L_x_54:
[----:B------:R-:W-:Y:S05]  /*3840*/  BSYNC.RECONVERGENT B2 ;  /* 0x0000000000027941 */ /* 0x000fea0003800200 */
.L_x_53:
[----:B------:R-:W-:Y:S01]  /*3850*/  R2UR UR4, R14 ;  /* 0x000000000e0472ca */ /* 0x000fe200000e0000 */
[----:B------:R-:W-:Y:S01]  /*3860*/  VIADD R8, R8, 0x10 ;  /* 0x0000001008087836 */ /* 0x000fe20000000000 */
[----:B------:R-:W-:-:S13]  /*3870*/  R2UR UR5, R15 ;  /* 0x000000000f0572ca */ /* 0x000fda00000e0000 */
[----:B------:R1:W-:Y:S01]  /*3880*/  STG.E.64 desc[UR4][R30.64+0x38], R4 ;  /* 0x000038041e007986 */ /* 0x0003e2000c101b04 */
[----:B------:R-:W-:Y:S05]  /*3890*/  @P1 BRA `(.L_x_55) ;  /* 0xffffffe400a41947 */ /* 0x000fea000383ffff */
[----:B------:R-:W-:Y:S05]  /*38a0*/  BSYNC.RECONVERGENT B0 ;  /* 0x0000000000007941 */ /* 0x000fea0003800200 */
.L_x_22:
[----:B------:R-:W-:-:S13]  /*38b0*/  ISETP.NE.AND P0, PT, R9, RZ, PT ;  /* 0x000000ff0900720c */ /* 0x000fda0003f05270 */
[----:B------:R-:W-:Y:S05]  /*38c0*/  @!P0 EXIT ;  /* 0x000000000000894d */ /* 0x000fea0003800000 */
[----:B------:R-:W2:Y:S01]  /*38d0*/  LDC R6, c[0x0][0x398] ;  /* 0x0000e600ff067b82 */ /* 0x000ea20000000800 */
[----:B------:R-:W-:Y:S02]  /*38e0*/  ISETP.GE.U32.AND P0, PT, R9, 0x8, PT ;  /* 0x000000080900780c */ /* 0x000fe40003f06070 */
[----:B--2---:R-:W-:-:S11]  /*38f0*/  LOP3.LUT R6, R6, 0x7, RZ, 0xc0, !PT ;  /* 0x0000000706067812 */ /* 0x004fd600078ec0ff */
[----:B------:R-:W-:Y:S05]  /*3900*/  @!P0 BRA `(.L_x_56) ;  /* 0x0000000c00388947 */ /* 0x000fea0003800000 */
[----:B------:R-:W2:Y:S01]  /*3910*/  LDC.64 R8, c[0x0][0x390] ;  /* 0x0000e400ff087b82 */ /* 0x000ea20000000a00 */
[----:B------:R-:W-:Y:S01]  /*3920*/  R2UR UR4, R14 ;  /* 0x000000000e0472ca */ /* 0x000fe200000e0000 */
[----:B-1----:R-:W-:Y:S01]  /*3930*/  IMAD.IADD R5, R3, 0x1, R0 ;  /* 0x0000000103057824 */ /* 0x002fe200078e0200 */
[----:B------:R-:W-:-:S03]  /*3940*/  R2UR UR5, R15 ;  /* 0x000000000f0572ca */ /* 0x000fc600000e0000 */
[----:B--2---:R-:W-:-:S10]  /*3950*/  IMAD.WIDE R8, R5, 0x8, R8 ;  /* 0x0000000805087825 */ /* 0x004fd400078e0208 */
[----:B------:R-:W2:Y:S01]  /*3960*/  LDG.E.64 R22, desc[UR4][R8.64] ;  /* 0x0000000408167981 */ /* 0x000ea2000c1e1b00 */
[----:B0-----:R-:W0:Y:S01]  /*3970*/  MUFU.RCP64H R5, R17 ;  /* 0x0000001100057308 */ /* 0x001e220000001800 */
[----:B------:R-:W-:Y:S01]  /*3980*/  IMAD.MOV.U32 R4, RZ, RZ, 0x1 ;  /* 0x00000001ff047424 */ /* 0x000fe200078e00ff */
[----:B------:R-:W-:Y:S05]  /*3990*/  BSSY.RECONVERGENT B0, `(.L_x_57) ;  /* 0x0000013000007945 */ /* 0x000fea0003800200 */
        /* <DEDUP_REMOVED lines=16> */
[----:B------:R-:W-:Y:S02]  /*3aa0*/  IMAD.MOV.U32 R4, RZ, RZ, R10 ;  /* 0x000000ffff047224 */ /* 0x000fe400078e000a */
[----:B------:R-:W-:-:S07]  /*3ab0*/  IMAD.MOV.U32 R5, RZ, RZ, R11 ;  /* 0x000000ffff057224 */ /* 0x000fce00078e000b */
.L_x_58:
[----:B------:R-:W-:Y:S05]  /*3ac0*/  BSYNC.RECONVERGENT B0 ;  /* 0x0000000000007941 */ /* 0x000fea0003800200 */
.L_x_57:
        /* <DEDUP_REMOVED lines=23> */
.L_x_60:
[----:B------:R-:W-:Y:S05]  /*3c40*/  BSYNC.RECONVERGENT B0 ;  /* 0x0000000000007941 */ /* 0x000fea0003800200 */
.L_x_59:
        /* <DEDUP_REMOVED lines=25> */
.L_x_62:
[----:B------:R-:W-:Y:S05]  /*3de0*/  BSYNC.RECONVERGENT B0 ;  /* 0x0000000000007941 */ /* 0x000fea0003800200 */
.L_x_61:
        /* <DEDUP_REMOVED lines=23> */
.L_x_64:
[----:B------:R-:W-:Y:S05]  /*3f60*/  BSYNC.RECONVERGENT B0 ;  /* 0x0000000000007941 */ /* 0x000fea0003800200 */
.L_x_63:
        /* <DEDUP_REMOVED lines=25> */
.L_x_66:
[----:B------:R-:W-:Y:S05]  /*4100*/  BSYNC.RECONVERGENT B0 ;  /* 0x0000000000007941 */ /* 0x000fea0003800200 */
.L_x_65:
        /* <DEDUP_REMOVED lines=23> */
.L_x_68:
[----:B------:R-:W-:Y:S05]  /*4280*/  BSYNC.RECONVERGENT B0 ;  /* 0x0000000000007941 */ /* 0x000fea0003800200 */
.L_x_67:
        /* <DEDUP_REMOVED lines=25> */
.L_x_70:
[----:B------:R-:W-:Y:S05]  /*4420*/  BSYNC.RECONVERGENT B0 ;  /* 0x0000000000007941 */ /* 0x000fea0003800200 */
.L_x_69:
        /* <DEDUP_REMOVED lines=23> */
.L_x_72:
[----:B------:R-:W-:Y:S05]  /*45a0*/  BSYNC.RECONVERGENT B0 ;  /* 0x0000000000007941 */ /* 0x000fea0003800200 */
.L_x_71:
[----:B------:R-:W-:Y:S01]  /*45b0*/  R2UR UR4, R14 ;  /* 0x000000000e0472ca */ /* 0x000fe200000e0000 */
[----:B------:R-:W-:Y:S01]  /*45c0*/  VIADD R0, R0, 0x8 ;  /* 0x0000000800007836 */ /* 0x000fe20000000000 */
[----:B------:R-:W-:-:S13]  /*45d0*/  R2UR UR5, R15 ;  /* 0x000000000f0572ca */ /* 0x000fda00000e0000 */
[----:B------:R2:W-:Y:S02]  /*45e0*/  STG.E.64 desc[UR4][R8.64+0x38], R10 ;  /* 0x0000380a08007986 */ /* 0x0005e4000c101b04 */
.L_x_56:
[----:B------:R-:W-:-:S13]  /*45f0*/  ISETP.NE.AND P0, PT, R6, RZ, PT ;  /* 0x000000ff0600720c */ /* 0x000fda0003f05270 */
[----:B------:R-:W-:Y:S05]  /*4600*/  @!P0 EXIT ;  /* 0x000000000000894d */ /* 0x000fea0003800000 */
[----:B------:R-:W3:Y:S01]  /*4610*/  LDC R2, c[0x0][0x398] ;  /* 0x0000e600ff027b82 */ /* 0x000ee20000000800 */
[----:B------:R-:W-:Y:S02]  /*4620*/  ISETP.GE.U32.AND P0, PT, R6, 0x4, PT ;  /* 0x000000040600780c */ /* 0x000fe40003f06070 */
[----:B---3--:R-:W-:-:S11]  /*4630*/  LOP3.LUT R6, R2, 0x3, RZ, 0xc0, !PT ;  /* 0x0000000302067812 */ /* 0x008fd600078ec0ff */
[----:B------:R-:W-:Y:S05]  /*4640*/  @!P0 BRA `(.L_x_73) ;  /* 0x0000000400a88947 */ /* 0x000fea0003800000 */
[----:B--2---:R-:W2:Y:S01]  /*4650*/  LDC.64 R8, c[0x0][0x390] ;  /* 0x0000e400ff087b82 */ /* 0x004ea20000000a00 */
        /* <DEDUP_REMOVED lines=26> */
.L_x_75:
[----:B------:R-:W-:Y:S05]  /*4800*/  BSYNC.RECONVERGENT B0 ;  /* 0x0000000000007941 */ /* 0x000fea0003800200 */
.L_x_74:
        /* <DEDUP_REMOVED lines=23> */
.L_x_77:
[----:B------:R-:W-:Y:S05]  /*4980*/  BSYNC.RECONVERGENT B0 ;  /* 0x0000000000007941 */ /* 0x000fea0003800200 */
.L_x_76:
        /* <DEDUP_REMOVED lines=25> */
.L_x_79:
[----:B------:R-:W-:Y:S05]  /*4b20*/  BSYNC.RECONVERGENT B0 ;  /* 0x0000000000007941 */ /* 0x000fea0003800200 */
.L_x_78:
        /* <DEDUP_REMOVED lines=23> */
.L_x_81:
[----:B------:R-:W-:Y:S05]  /*4ca0*/  BSYNC.RECONVERGENT B0 ;  /* 0x0000000000007941 */ /* 0x000fea0003800200 */
.L_x_80:
[----:B------:R-:W-:Y:S01]  /*4cb0*/  R2UR UR4, R14 ;  /* 0x000000000e0472ca */ /* 0x000fe200000e0000 */
[----:B------:R-:W-:Y:S01]  /*4cc0*/  VIADD R0, R0, 0x4 ;  /* 0x0000000400007836 */ /* 0x000fe20000000000 */
[----:B------:R-:W-:-:S13]  /*4cd0*/  R2UR UR5, R15 ;  /* 0x000000000f0572ca */ /* 0x000fda00000e0000 */
[----:B------:R3:W-:Y:S02]  /*4ce0*/  STG.E.64 desc[UR4][R8.64+0x18], R10 ;  /* 0x0000180a08007986 */ /* 0x0007e4000c101b04 */
.L_x_73:
[----:B------:R-:W-:-:S13]  /*4cf0*/  ISETP.NE.AND P0, PT, R6, RZ, PT ;  /* 0x000000ff0600720c */ /* 0x000fda0003f05270 */
[----:B------:R-:W-:Y:S05]  /*4d00*/  @!P0 EXIT ;  /* 0x000000000000894d */ /* 0x000fea0003800000 */
[----:B--23--:R-:W2:Y:S01]  /*4d10*/  LDC.64 R8, c[0x0][0x390] ;  /* 0x0000e400ff087b82 */ /* 0x00cea20000000a00 */
[----:B------:R-:W-:Y:S02]  /*4d20*/  IMAD.IADD R3, R3, 0x1, R0 ;  /* 0x0000000103037824 */ /* 0x000fe400078e0200 */
[----:B------:R-:W-:-:S07]  /*4d30*/  IMAD.MOV R6, RZ, RZ, -R6 ;  /* 0x000000ffff067224 */ /* 0x000fce00078e0a06 */
.L_x_84:
[----:B------:R-:W-:Y:S01]  /*4d40*/  R2UR UR4, R14 ;  /* 0x000000000e0472ca */ /* 0x000fe200000e0000 */
[----:B--23--:R-:W-:Y:S01]  /*4d50*/  IMAD.WIDE R28, R3, 0x8, R8 ;  /* 0x00000008031c7825 */ /* 0x00cfe200078e0208 */
[----:B------:R-:W-:-:S13]  /*4d60*/  R2UR UR5, R15 ;  /* 0x000000000f0572ca */ /* 0x000fda00000e0000 */
[----:B------:R-:W2:Y:S01]  /*4d70*/  LDG.E.64 R22, desc[UR4][R28.64] ;  /* 0x000000041c167981 */ /* 0x000ea2000c1e1b00 */
[----:B01----:R-:W0:Y:S01]  /*4d80*/  MUFU.RCP64H R5, R17 ;  /* 0x0000001100057308 */ /* 0x003e220000001800 */
        /* <DEDUP_REMOVED lines=22> */
.L_x_83:
[----:B------:R-:W-:Y:S05]  /*4ef0*/  BSYNC.RECONVERGENT B0 ;  /* 0x0000000000007941 */ /* 0x000fea0003800200 */
.L_x_82:
[----:B------:R-:W-:Y:S01]  /*4f00*/  R2UR UR4, R14 ;  /* 0x000000000e0472ca */ /* 0x000fe200000e0000 */
[----:B------:R-:W-:Y:S01]  /*4f10*/  VIADD R3, R3, 0x1 ;  /* 0x0000000103037836 */ /* 0x000fe20000000000 */
[----:B------:R-:W-:-:S13]  /*4f20*/  R2UR UR5, R15 ;  /* 0x000000000f0572ca */ /* 0x000fda00000e0000 */
[----:B------:R3:W-:Y:S01]  /*4f30*/  STG.E.64 desc[UR4][R28.64], R4 ;  /* 0x000000041c007986 */ /* 0x0007e2000c101b04 */
[----:B------:R-:W-:Y:S05]  /*4f40*/  @P1 BRA `(.L_x_84) ;  /* 0xfffffffc007c1947 */ /* 0x000fea000383ffff */
[----:B------:R-:W-:Y:S05]  /*4f50*/  EXIT ;  /* 0x000000000000794d */ /* 0x000fea0003800000 */
        .weak           $__internal_0_$__cuda_sm20_div_rn_f64_full
        .type           $__internal_0_$__cuda_sm20_div_rn_f64_full,@function
        .size           $__internal_0_$__cuda_sm20_div_rn_f64_full,(.L_x_91 - $__internal_0_$__cuda_sm20_div_rn_f64_full)
$__internal_0_$__cuda_sm20_div_rn_f64_full:
[C---:B------:R-:W-:Y:S01]  /*4f60*/  FSETP.GEU.AND P0, PT, |R21|.reuse, 1.469367938527859385e-39, PT ;  /* 0x001000001500780b */ /* 0x040fe20003f0e200 */
[----:B------:R-:W-:Y:S01]  /*4f70*/  IMAD.MOV.U32 R24, RZ, RZ, 0x1 ;  /* 0x00000001ff187424 */ /* 0x000fe200078e00ff */
[----:B------:R-:W-:Y:S01]  /*4f80*/  LOP3.LUT R18, R21, 0x800fffff, RZ, 0xc0, !PT ;  /* 0x800fffff15127812 */ /* 0x000fe200078ec0ff */
[----:B------:R-:W-:Y:S01]  /*4f90*/  IMAD.MOV.U32 R12, RZ, RZ, R22 ;  /* 0x000000ffff0c7224 */ /* 0x000fe200078e0016 */
[C---:B------:R-:W-:Y:S01]  /*4fa0*/  FSETP.GEU.AND P3, PT, |R23|.reuse, 1.469367938527859385e-39, PT ;  /* 0x001000001700780b */ /* 0x040fe20003f6e200 */
[----:B------:R-:W-:Y:S01]  /*4fb0*/  BSSY.RECONVERGENT B1, `(.L_x_85) ;  /* 0x0000052000017945 */ /* 0x000fe20003800200 */
[----:B------:R-:W-:Y:S01]  /*4fc0*/  LOP3.LUT R19, R18, 0x3ff00000, RZ, 0xfc, !PT ;  /* 0x3ff0000012137812 */ /* 0x000fe200078efcff */
[----:B------:R-:W-:Y:S01]  /*4fd0*/  IMAD.MOV.U32 R18, RZ, RZ, R20 ;  /* 0x000000ffff127224 */ /* 0x000fe200078e0014 */
[----:B------:R-:W-:Y:S02]  /*4fe0*/  LOP3.LUT R4, R23, 0x7ff00000, RZ, 0xc0, !PT ;  /* 0x7ff0000017047812 */ /* 0x000fe400078ec0ff */
[----:B------:R-:W-:-:S03]  /*4ff0*/  LOP3.LUT R7, R21, 0x7ff00000, RZ, 0xc0, !PT ;  /* 0x7ff0000015077812 */ /* 0x000fc600078ec0ff */
[----:B------:R-:W-:Y:S01]  /*5000*/  @!P0 DMUL R18, R20, 8.98846567431157953865e+307 ;  /* 0x7fe0000014128828 */ /* 0x000fe20000000000 */
[----:B------:R-:W-:-:S03]  /*5010*/  ISETP.GE.U32.AND P2, PT, R4, R7, PT ;  /* 0x000000070400720c */ /* 0x000fc60003f46070 */
[----:B------:R-:W-:Y:S02]  /*5020*/  @!P3 LOP3.LUT R5, R21, 0x7ff00000, RZ, 0xc0, !PT ;  /* 0x7ff000001505b812 */ /* 0x000fe400078ec0ff */
[----:B------:R-:W0:Y:S02]  /*5030*/  MUFU.RCP64H R25, R19 ;  /* 0x0000001300197308 */ /* 0x000e240000001800 */
[----:B------:R-:W-:Y:S01]  /*5040*/  @!P3 ISETP.GE.U32.AND P4, PT, R4, R5, PT ;  /* 0x000000050400b20c */ /* 0x000fe20003f86070 */
[----:B------:R-:W-:Y:S01]  /*5050*/  IMAD.MOV.U32 R5, RZ, RZ, 0x1ca00000 ;  /* 0x1ca00000ff057424 */ /* 0x000fe200078e00ff */
[----:B------:R-:W-:-:S04]  /*5060*/  @!P0 LOP3.LUT R7, R19, 0x7ff00000, RZ, 0xc0, !PT ;  /* 0x7ff0000013078812 */ /* 0x000fc800078ec0ff */
[----:B------:R-:W-:-:S04]  /*5070*/  SEL R13, R5, 0x63400000, !P2 ;  /* 0x63400000050d7807 */ /* 0x000fc80005000000 */
[----:B------:R-:W-:Y:S01]  /*5080*/  LOP3.LUT R13, R13, 0x800fffff, R23, 0xf8, !PT ;  /* 0x800fffff0d0d7812 */ /* 0x000fe200078ef817 */
[----:B0-----:R-:W-:-:S08]  /*5090*/  DFMA R10, R24, -R18, 1 ;  /* 0x3ff00000180a742b */ /* 0x001fd00000000812 */
[----:B------:R-:W-:-:S08]  /*50a0*/  DFMA R10, R10, R10, R10 ;  /* 0x0000000a0a0a722b */ /* 0x000fd0000000000a */
[----:B------:R-:W-:Y:S01]  /*50b0*/  DFMA R24, R24, R10, R24 ;  /* 0x0000000a1818722b */ /* 0x000fe20000000018 */
[----:B------:R-:W-:-:S04]  /*50c0*/  @!P3 SEL R11, R5, 0x63400000, !P4 ;  /* 0x63400000050bb807 */ /* 0x000fc80006000000 */
[----:B------:R-:W-:-:S03]  /*50d0*/  @!P3 LOP3.LUT R26, R11, 0x80000000, R23, 0xf8, !PT ;  /* 0x800000000b1ab812 */ /* 0x000fc600078ef817 */
[----:B------:R-:W-:Y:S01]  /*50e0*/  DFMA R10, R24, -R18, 1 ;  /* 0x3ff00000180a742b */ /* 0x000fe20000000812 */
[----:B------:R-:W-:Y:S01]  /*50f0*/  @!P3 LOP3.LUT R27, R26, 0x100000, RZ, 0xfc, !PT ;  /* 0x001000001a1bb812 */ /* 0x000fe200078efcff */
[----:B------:R-:W-:-:S06]  /*5100*/  @!P3 IMAD.MOV.U32 R26, RZ, RZ, RZ ;  /* 0x000000ffff1ab224 */ /* 0x000fcc00078e00ff */
[----:B------:R-:W-:Y:S02]  /*5110*/  DFMA R24, R24, R10, R24 ;  /* 0x0000000a1818722b */ /* 0x000fe40000000018 */
[----:B------:R-:W-:Y:S01]  /*5120*/  @!P3 DFMA R12, R12, 2, -R26 ;  /* 0x400000000c0cb82b */ /* 0x000fe2000000081a */
[----:B------:R-:W-:-:S07]  /*5130*/  IMAD.MOV.U32 R10, RZ, RZ, R4 ;  /* 0x000000ffff0a7224 */ /* 0x000fce00078e0004 */
[----:B------:R-:W-:Y:S02]  /*5140*/  DMUL R26, R24, R12 ;  /* 0x0000000c181a7228 */ /* 0x000fe40000000000 */
[----:B------:R-:W-:-:S05]  /*5150*/  @!P3 LOP3.LUT R10, R13, 0x7ff00000, RZ, 0xc0, !PT ;  /* 0x7ff000000d0ab812 */ /* 0x000fca00078ec0ff */
[----:B------:R-:W-:Y:S01]  /*5160*/  VIADD R11, R10, 0xffffffff ;  /* 0xffffffff0a0b7836 */ /* 0x000fe20000000000 */
[----:B------:R-:W-:-:S04]  /*5170*/  DFMA R32, R26, -R18, R12 ;  /* 0x800000121a20722b */ /* 0x000fc8000000000c */
[----:B------:R-:W-:Y:S01]  /*5180*/  ISETP.GT.U32.AND P0, PT, R11, 0x7feffffe, PT ;  /* 0x7feffffe0b00780c */ /* 0x000fe20003f04070 */
[----:B------:R-:W-:-:S03]  /*5190*/  VIADD R11, R7, 0xffffffff ;  /* 0xffffffff070b7836 */ /* 0x000fc60000000000 */
[----:B------:R-:W-:Y:S02]  /*51a0*/  DFMA R32, R24, R32, R26 ;  /* 0x000000201820722b */ /* 0x000fe4000000001a */
[----:B------:R-:W-:-:S13]  /*51b0*/  ISETP.GT.U32.OR P0, PT, R11, 0x7feffffe, P0 ;  /* 0x7feffffe0b00780c */ /* 0x000fda0000704470 */
[----:B------:R-:W-:Y:S05]  /*51c0*/  @P0 BRA `(.L_x_86) ;  /* 0x00000000006c0947 */ /* 0x000fea0003800000 */
[----:B------:R-:W-:Y:S01]  /*51d0*/  LOP3.LUT R11, R21, 0x7ff00000, RZ, 0xc0, !PT ;  /* 0x7ff00000150b7812 */ /* 0x000fe200078ec0ff */
[----:B------:R-:W-:-:S03]  /*51e0*/  IMAD.MOV.U32 R10, RZ, RZ, RZ ;  /* 0x000000ffff0a7224 */ /* 0x000fc600078e00ff */
[CC--:B------:R-:W-:Y:S02]  /*51f0*/  VIADDMNMX R7, R4.reuse, -R11.reuse, 0xb9600000, !PT ;  /* 0xb960000004077446 */ /* 0x0c0fe4000780090b */
[----:B------:R-:W-:Y:S02]  /*5200*/  ISETP.GE.U32.AND P0, PT, R4, R11, PT ;  /* 0x0000000b0400720c */ /* 0x000fe40003f06070 */
[----:B------:R-:W-:Y:S02]  /*5210*/  VIMNMX R7, PT, PT, R7, 0x46a00000, PT ;  /* 0x46a0000007077848 */ /* 0x000fe40003fe0100 */
[----:B------:R-:W-:-:S05]  /*5220*/  SEL R4, R5, 0x63400000, !P0 ;  /* 0x6340000005047807 */ /* 0x000fca0004000000 */
[----:B------:R-:W-:-:S04]  /*5230*/  IMAD.IADD R7, R7, 0x1, -R4 ;  /* 0x0000000107077824 */ /* 0x000fc800078e0a04 */
[----:B------:R-:W-:-:S06]  /*5240*/  VIADD R11, R7, 0x7fe00000 ;  /* 0x7fe00000070b7836 */ /* 0x000fcc0000000000 */
[----:B------:R-:W-:-:S10]  /*5250*/  DMUL R4, R32, R10 ;  /* 0x0000000a20047228 */ /* 0x000fd40000000000 */
[----:B------:R-:W-:-:S13]  /*5260*/  FSETP.GTU.AND P0, PT, |R5|, 1.469367938527859385e-39, PT ;  /* 0x001000000500780b */ /* 0x000fda0003f0c200 */
[----:B------:R-:W-:Y:S05]  /*5270*/  @P0 BRA `(.L_x_87) ;  /* 0x0000000000940947 */ /* 0x000fea0003800000 */
[----:B------:R-:W-:Y:S01]  /*5280*/  DFMA R12, R32, -R18, R12 ;  /* 0x80000012200c722b */ /* 0x000fe2000000000c */
[----:B------:R-:W-:-:S09]  /*5290*/  IMAD.MOV.U32 R10, RZ, RZ, RZ ;  /* 0x000000ffff0a7224 */ /* 0x000fd200078e00ff */
[C---:B------:R-:W-:Y:S02]  /*52a0*/  FSETP.NEU.AND P0, PT, R13.reuse, RZ, PT ;  /* 0x000000ff0d00720b */ /* 0x040fe40003f0d000 */
[----:B------:R-:W-:-:S04]  /*52b0*/  LOP3.LUT R21, R13, 0x80000000, R21, 0x48, !PT ;  /* 0x800000000d157812 */ /* 0x000fc800078e4815 */
[----:B------:R-:W-:-:S07]  /*52c0*/  LOP3.LUT R11, R21, R11, RZ, 0xfc, !PT ;  /* 0x0000000b150b7212 */ /* 0x000fce00078efcff */
[----:B------:R-:W-:Y:S05]  /*52d0*/  @!P0 BRA `(.L_x_87) ;  /* 0x00000000007c8947 */ /* 0x000fea0003800000 */
[----:B------:R-:W-:Y:S01]  /*52e0*/  IMAD.MOV R13, RZ, RZ, -R7 ;  /* 0x000000ffff0d7224 */ /* 0x000fe200078e0a07 */
[----:B------:R-:W-:Y:S01]  /*52f0*/  DMUL.RP R10, R32, R10 ;  /* 0x0000000a200a7228 */ /* 0x000fe20000008000 */
[----:B------:R-:W-:Y:S01]  /*5300*/  IMAD.MOV.U32 R12, RZ, RZ, RZ ;  /* 0x000000ffff0c7224 */ /* 0x000fe200078e00ff */
[----:B------:R-:W-:-:S05]  /*5310*/  IADD3 R7, PT, PT, -R7, -0x43300000, RZ ;  /* 0xbcd0000007077810 */ /* 0x000fca0007ffe1ff */
[----:B------:R-:W-:-:S03]  /*5320*/  DFMA R12, R4, -R12, R32 ;  /* 0x8000000c040c722b */ /* 0x000fc60000000020 */
[----:B------:R-:W-:-:S07]  /*5330*/  LOP3.LUT R21, R11, R21, RZ, 0x3c, !PT ;  /* 0x000000150b157212 */ /* 0x000fce00078e3cff */
[----:B------:R-:W-:-:S04]  /*5340*/  FSETP.NEU.AND P0, PT, |R13|, R7, PT ;  /* 0x000000070d00720b */ /* 0x000fc80003f0d200 */
[----:B------:R-:W-:Y:S02]  /*5350*/  FSEL R4, R10, R4, !P0 ;  /* 0x000000040a047208 */ /* 0x000fe40004000000 */
[----:B------:R-:W-:Y:S01]  /*5360*/  FSEL R5, R21, R5, !P0 ;  /* 0x0000000515057208 */ /* 0x000fe20004000000 */
[----:B------:R-:W-:Y:S06]  /*5370*/  BRA `(.L_x_87) ;  /* 0x0000000000547947 */ /* 0x000fec0003800000 */
.L_x_86:
[----:B------:R-:W-:-:S14]  /*5380*/  DSETP.NAN.AND P0, PT, R22, R22, PT ;  /* 0x000000161600722a */ /* 0x000fdc0003f08000 */
[----:B------:R-:W-:Y:S05]  /*5390*/  @P0 BRA `(.L_x_88) ;  /* 0x0000000000440947 */ /* 0x000fea0003800000 */
[----:B------:R-:W-:-:S14]  /*53a0*/  DSETP.NAN.AND P0, PT, R20, R20, PT ;  /* 0x000000141400722a */ /* 0x000fdc0003f08000 */
[----:B------:R-:W-:Y:S05]  /*53b0*/  @P0 BRA `(.L_x_89) ;  /* 0x0000000000300947 */ /* 0x000fea0003800000 */
[----:B------:R-:W-:Y:S01]  /*53c0*/  ISETP.NE.AND P0, PT, R10, R7, PT ;  /* 0x000000070a00720c */ /* 0x000fe20003f05270 */
[----:B------:R-:W-:Y:S02]  /*53d0*/  IMAD.MOV.U32 R4, RZ, RZ, 0x0 ;  /* 0x00000000ff047424 */ /* 0x000fe400078e00ff */
[----:B------:R-:W-:-:S10]  /*53e0*/  IMAD.MOV.U32 R5, RZ, RZ, -0x80000 ;  /* 0xfff80000ff057424 */ /* 0x000fd400078e00ff */
[----:B------:R-:W-:Y:S05]  /*53f0*/  @!P0 BRA `(.L_x_87) ;  /* 0x0000000000348947 */ /* 0x000fea0003800000 */
[----:B------:R-:W-:Y:S02]  /*5400*/  ISETP.NE.AND P0, PT, R10, 0x7ff00000, PT ;  /* 0x7ff000000a00780c */ /* 0x000fe40003f05270 */
[----:B------:R-:W-:Y:S02]  /*5410*/  LOP3.LUT R5, R23, 0x80000000, R21, 0x48, !PT ;  /* 0x8000000017057812 */ /* 0x000fe400078e4815 */
[----:B------:R-:W-:-:S13]  /*5420*/  ISETP.EQ.OR P0, PT, R7, RZ, !P0 ;  /* 0x000000ff0700720c */ /* 0x000fda0004702670 */
[----:B------:R-:W-:Y:S01]  /*5430*/  @P0 LOP3.LUT R7, R5, 0x7ff00000, RZ, 0xfc, !PT ;  /* 0x7ff0000005070812 */ /* 0x000fe200078efcff */
[----:B------:R-:W-:Y:S02]  /*5440*/  @!P0 IMAD.MOV.U32 R4, RZ, RZ, RZ ;  /* 0x000000ffff048224 */ /* 0x000fe400078e00ff */
[----:B------:R-:W-:Y:S02]  /*5450*/  @P0 IMAD.MOV.U32 R4, RZ, RZ, RZ ;  /* 0x000000ffff040224 */ /* 0x000fe400078e00ff */
[----:B------:R-:W-:Y:S01]  /*5460*/  @P0 IMAD.MOV.U32 R5, RZ, RZ, R7 ;  /* 0x000000ffff050224 */ /* 0x000fe200078e0007 */
[----:B------:R-:W-:Y:S06]  /*5470*/  BRA `(.L_x_87) ;  /* 0x0000000000147947 */ /* 0x000fec0003800000 */
.L_x_89:
[----:B------:R-:W-:Y:S01]  /*5480*/  LOP3.LUT R5, R21, 0x80000, RZ, 0xfc, !PT ;  /* 0x0008000015057812 */ /* 0x000fe200078efcff */
[----:B------:R-:W-:Y:S01]  /*5490*/  IMAD.MOV.U32 R4, RZ, RZ, R20 ;  /* 0x000000ffff047224 */ /* 0x000fe200078e0014 */
[----:B------:R-:W-:Y:S06]  /*54a0*/  BRA `(.L_x_87) ;  /* 0x0000000000087947 */ /* 0x000fec0003800000 */
.L_x_88:
[----:B------:R-:W-:Y:S01]  /*54b0*/  LOP3.LUT R5, R23, 0x80000, RZ, 0xfc, !PT ;  /* 0x0008000017057812 */ /* 0x000fe200078efcff */
[----:B------:R-:W-:-:S07]  /*54c0*/  IMAD.MOV.U32 R4, RZ, RZ, R22 ;  /* 0x000000ffff047224 */ /* 0x000fce00078e0016 */
.L_x_87:
[----:B------:R-:W-:Y:S05]  /*54d0*/  BSYNC.RECONVERGENT B1 ;  /* 0x0000000000017941 */ /* 0x000fea0003800200 */
.L_x_85:
[----:B------:R-:W-:Y:S02]  /*54e0*/  IMAD.MOV.U32 R10, RZ, RZ, R4 ;  /* 0x000000ffff0a7224 */ /* 0x000fe400078e0004 */
[----:B------:R-:W-:Y:S02]  /*54f0*/  IMAD.MOV.U32 R11, RZ, RZ, R5 ;  /* 0x000000ffff0b7224 */ /* 0x000fe400078e0005 */
[----:B------:R-:W-:Y:S02]  /*5500*/  IMAD.MOV.U32 R4, RZ, RZ, R2 ;  /* 0x000000ffff047224 */ /* 0x000fe400078e0002 */
[----:B------:R-:W-:-:S04]  /*5510*/  IMAD.MOV.U32 R5, RZ, RZ, 0x0 ;  /* 0x00000000ff057424 */ /* 0x000fc800078e00ff */
[----:B------:R-:W-:Y:S05]  /*5520*/  RET.REL.NODEC R4 `(_Z22calculateClusterCenterPdPiS_iii) ;  /* 0xffffffa804b47950 */ /* 0x000fea0003c3ffff */
.L_x_90:
[----:B------:R-:W-:-:S00]  /*5530*/  BRA `(.L_x_90) ;  /* 0xfffffffc00fc7947 */ /* 0x000fc0000383ffff */
[----:B------:R-:W-:-:S00]  /*5540*/  NOP ;  /* 0x0000000000007918 */ /* 0x000fc00000000000 */
        /* <DEDUP_REMOVED lines=11> */
.L_x_91:


//--------------------- .nv.global.init           --------------------------
	.section	.nv.global.init,"aw",@progbits
.nv.global.init:
	.type		$str,@object
	.size		$str,(.L_0 - $str)
$str:
        /*0000*/ 	.byte	0x25, 0x64, 0x00
.L_0:


//--------------------- .nv.shared.reserved.0     --------------------------
	.section	.nv.shared.reserved.0,"aw",@nobits
	.weak		__nv_reservedSMEM_offset_0_alias
	.size		__nv_reservedSMEM_offset_0_alias, 0, 64
	.other		__nv_reservedSMEM_offset_0_alias,@"STO_CUDA_RESERVED_SHARED STV_DEFAULT"
__nv_reservedSMEM_offset_0_alias:
	.zero		0
	.zero		64


//--------------------- .nv.constant0._Z22calculateClusterCenterPdPiS_iii --------------------------
	.section	.nv.constant0._Z22calculateClusterCenterPdPiS_iii,"a",@progbits
	.sectionflags	@""
	.align	4
.nv.constant0._Z22calculateClusterCenterPdPiS_iii:
	.zero		932


//--------------------- SYMBOLS --------------------------

	.type		.nv.reservedSmem.offset0,@object
	.size		.nv.reservedSmem.offset0,0x4
	.type		vprintf,@function
